// auto-generated by cutlass_sweep.gemm — config: {"arch": "sm_100", "cluster_m": 2, "cluster_n": 1, "dtype": "fp16", "dtype_b": "fp16", "layout": "nt", "stages": 0, "tile_k": 32, "tile_m": 128, "tile_n": 256}
#include "cutlass/cutlass.h"
#include "cutlass/gemm/collective/collective_builder.hpp"
#include "cutlass/gemm/device/gemm_universal_adapter.h"
#include "cutlass/gemm/kernel/gemm_universal.hpp"
#include "cutlass/epilogue/collective/collective_builder.hpp"

using ElemA = cutlass::half_t;
using ElemB = cutlass::half_t;
using ElemCD = cutlass::half_t;
using Acc  = float;
using TileShape    = cute::Shape<cute::_128, cute::_256, cute::_32>;
using ClusterShape = cute::Shape<cute::_2, cute::_1, cute::_1>;

using CollectiveEpilogue = typename cutlass::epilogue::collective::CollectiveBuilder<
    cutlass::arch::Sm100, cutlass::arch::OpClassTensorOp,
    TileShape, ClusterShape,
    cutlass::epilogue::collective::EpilogueTileAuto,
    Acc, Acc,
    ElemCD, cutlass::layout::RowMajor, 128 / cutlass::sizeof_bits<ElemCD>::value,
    ElemCD, cutlass::layout::RowMajor, 128 / cutlass::sizeof_bits<ElemCD>::value,
    cutlass::epilogue::collective::EpilogueScheduleAuto
  >::CollectiveOp;

using CollectiveMainloop = typename cutlass::gemm::collective::CollectiveBuilder<
    cutlass::arch::Sm100, cutlass::arch::OpClassTensorOp,
    ElemA, cutlass::layout::RowMajor, 128 / cutlass::sizeof_bits<ElemA>::value,
    ElemB, cutlass::layout::ColumnMajor, 128 / cutlass::sizeof_bits<ElemB>::value,
    Acc,
    TileShape, ClusterShape,
    cutlass::gemm::collective::StageCountAutoCarveout<static_cast<int>(sizeof(typename CollectiveEpilogue::SharedStorage))>,
    cutlass::gemm::collective::KernelScheduleAuto
  >::CollectiveOp;

using GemmKernel = cutlass::gemm::kernel::GemmUniversal<
    cute::Shape<int,int,int,int>,
    CollectiveMainloop,
    CollectiveEpilogue
>;
using Gemm = cutlass::gemm::device::GemmUniversalAdapter<GemmKernel>;

// Force the device kernel symbol into the cubin without needing a host main.
auto* _anchor = &cutlass::device_kernel<GemmKernel>;


// ===== COMPILED SASS (sm_100a) =====

	.target	sm_100a

	.elftype	@"ET_EXEC"


//--------------------- .note.nv.tkinfo           --------------------------
	.section	.note.nv.tkinfo,"",@"SHT_NOTE"
	.sectionflags	@"SHF_NOTE_NV_TKINFO"
	.tkinfo
        /*0018*/ 	.word	0x00000002
        /*0030*/ 	.string	""
        /*0030*/ 	.string	"ptxas"
        /*0030*/ 	.string	"Cuda compilation tools, release 13.0, V13.0.88"
        /*0030*/ 	.string	"Build cuda_13.0.r13.0/compiler.36424714_0"
        /*0030*/ 	.string	"-arch sm_100a -m 64 "



//--------------------- .note.nv.cuinfo           --------------------------
	.section	.note.nv.cuinfo,"",@"SHT_NOTE"
	.sectionflags	@"SHF_NOTE_NV_CUINFO"
        /*0018*/ 	.short	0x0002
        /*001a*/ 	.short	0x0064
        /*001c*/ 	.short	0x0082
	.zero		2


//--------------------- .nv.info                  --------------------------
	.section	.nv.info,"",@"SHT_CUDA_INFO"
	.align	4


	//----- nvinfo : EIATTR_REGCOUNT
	.align		4
        /*0000*/ 	.byte	0x04, 0x2f
        /*0002*/ 	.short	(.L_19 - .L_18)
	.align		4
.L_18:
        /*0004*/ 	.word	index@(_ZN7cutlass13device_kernelINS_4gemm6kernel13GemmUniversalIN4cute5tupleIJiiiiEEENS1_10collective13CollectiveMmaINS1_35MainloopSm100TmaUmmaWarpSpecializedILi16ELi2ELi4ENS5_IJNS4_1CILi2EEENSA_ILi1EEESC_EEEEENS5_IJNSA_ILi128EEENSA_ILi256EEENSA_ILi32EEEEEENS_6half_tENS5_IJlSC_lEEESJ_SK_NS4_8TiledMMAINS4_8MMA_AtomIJNS4_26SM100_MMA_F16BF16_2x1SM_SSISJ_SJ_fLi128ELi256ELNS4_4UMMA5MajorE0ELSP_0ELNSO_7ScaleInE0ELSQ_0EEEEEENS4_6LayoutINS5_IJSC_SC_SC_EEENS5_IJNSA_ILi0EEESV_SV_EEEEENS5_IJNS4_10UnderscoreESY_SY_EEEEENS4_18SM100_TMA_2SM_LOADENS4_14ComposedLayoutINS4_7SwizzleILi2ELi4ELi3EEENS4_18smem_ptr_flag_bitsILi16EEENST_INS5_IJNSA_ILi8EEESH_EEENS5_IJSH_SC_EEEEEEEvNS4_8identityES11_S1B_vS1C_EENS_8epilogue10collective18CollectiveEpilogueINS1E_23Sm100TmaWarpSpecializedILi4ELi2ELi32ELb1ELb0EEEJNS5_IJNSA_ILi64EEESG_SH_EEENS5_IJNST_IS1J_SC_EENST_INS5_IJSH_SB_EEENS5_IJSC_SF_EEEEEEEESJ_SK_SJ_SK_NS1E_6fusion15FusionCallbacksIS1I_NS1Q_17LinearCombinationISJ_fSJ_fLNS_15FloatRoundStyleE2EEES1K_S1P_JEEENS4_5SM1004TMEM4LOAD26SM100_TMEM_LOAD_32dp32b32xENS4_13SM90_TMA_LOADES1B_NS4_39AutoVectorizingCopyWithAssumedAlignmentILi128EEENS4_14SM90_TMA_STOREES1B_S22_S22_EEEvvEEEEvNT_6ParamsE)
        /*0008*/ 	.word	0x00000073


	//----- nvinfo : EIATTR_FRAME_SIZE
	.align		4
.L_19:
        /*000c*/ 	.byte	0x04, 0x11
        /*000e*/ 	.short	(.L_21 - .L_20)
	.align		4
.L_20:
        /*0010*/ 	.word	index@($__internal_2_$__cuda_sm10x_tcgen05_guardrail_trap_unallocated_columns_being_dealloced)
        /*0014*/ 	.word	0x00000000


	//----- nvinfo : EIATTR_FRAME_SIZE
	.align		4
.L_21:
        /*0018*/ 	.byte	0x04, 0x11
        /*001a*/ 	.short	(.L_23 - .L_22)
	.align		4
.L_22:
        /*001c*/ 	.word	index@($__internal_1_$__cuda_sm10x_tcgen05_guardrail_trap_phase_invalid_during_alloc)
        /*0020*/ 	.word	0x00000000


	//----- nvinfo : EIATTR_FRAME_SIZE
	.align		4
.L_23:
        /*0024*/ 	.byte	0x04, 0x11
        /*0026*/ 	.short	(.L_25 - .L_24)
	.align		4
.L_24:
        /*0028*/ 	.word	index@($__internal_0_$__cuda_sm10x_tcgen05_guardrail_trap_col_being_dealloced_not_returned_by_alloc)
        /*002c*/ 	.word	0x00000000


	//----- nvinfo : EIATTR_FRAME_SIZE
	.align		4
.L_25:
        /*0030*/ 	.byte	0x04, 0x11
        /*0032*/ 	.short	(.L_27 - .L_26)
	.align		4
.L_26:
        /*0034*/ 	.word	index@(_ZN7cutlass13device_kernelINS_4gemm6kernel13GemmUniversalIN4cute5tupleIJiiiiEEENS1_10collective13CollectiveMmaINS1_35MainloopSm100TmaUmmaWarpSpecializedILi16ELi2ELi4ENS5_IJNS4_1CILi2EEENSA_ILi1EEESC_EEEEENS5_IJNSA_ILi128EEENSA_ILi256EEENSA_ILi32EEEEEENS_6half_tENS5_IJlSC_lEEESJ_SK_NS4_8TiledMMAINS4_8MMA_AtomIJNS4_26SM100_MMA_F16BF16_2x1SM_SSISJ_SJ_fLi128ELi256ELNS4_4UMMA5MajorE0ELSP_0ELNSO_7ScaleInE0ELSQ_0EEEEEENS4_6LayoutINS5_IJSC_SC_SC_EEENS5_IJNSA_ILi0EEESV_SV_EEEEENS5_IJNS4_10UnderscoreESY_SY_EEEEENS4_18SM100_TMA_2SM_LOADENS4_14ComposedLayoutINS4_7SwizzleILi2ELi4ELi3EEENS4_18smem_ptr_flag_bitsILi16EEENST_INS5_IJNSA_ILi8EEESH_EEENS5_IJSH_SC_EEEEEEEvNS4_8identityES11_S1B_vS1C_EENS_8epilogue10collective18CollectiveEpilogueINS1E_23Sm100TmaWarpSpecializedILi4ELi2ELi32ELb1ELb0EEEJNS5_IJNSA_ILi64EEESG_SH_EEENS5_IJNST_IS1J_SC_EENST_INS5_IJSH_SB_EEENS5_IJSC_SF_EEEEEEEESJ_SK_SJ_SK_NS1E_6fusion15FusionCallbacksIS1I_NS1Q_17LinearCombinationISJ_fSJ_fLNS_15FloatRoundStyleE2EEES1K_S1P_JEEENS4_5SM1004TMEM4LOAD26SM100_TMEM_LOAD_32dp32b32xENS4_13SM90_TMA_LOADES1B_NS4_39AutoVectorizingCopyWithAssumedAlignmentILi128EEENS4_14SM90_TMA_STOREES1B_S22_S22_EEEvvEEEEvNT_6ParamsE)
        /*0038*/ 	.word	0x00000000


	//----- nvinfo : EIATTR_MIN_STACK_SIZE
	.align		4
.L_27:
        /*003c*/ 	.byte	0x04, 0x12
        /*003e*/ 	.short	(.L_29 - .L_28)
	.align		4
.L_28:
        /*0040*/ 	.word	index@(_ZN7cutlass13device_kernelINS_4gemm6kernel13GemmUniversalIN4cute5tupleIJiiiiEEENS1_10collective13CollectiveMmaINS1_35MainloopSm100TmaUmmaWarpSpecializedILi16ELi2ELi4ENS5_IJNS4_1CILi2EEENSA_ILi1EEESC_EEEEENS5_IJNSA_ILi128EEENSA_ILi256EEENSA_ILi32EEEEEENS_6half_tENS5_IJlSC_lEEESJ_SK_NS4_8TiledMMAINS4_8MMA_AtomIJNS4_26SM100_MMA_F16BF16_2x1SM_SSISJ_SJ_fLi128ELi256ELNS4_4UMMA5MajorE0ELSP_0ELNSO_7ScaleInE0ELSQ_0EEEEEENS4_6LayoutINS5_IJSC_SC_SC_EEENS5_IJNSA_ILi0EEESV_SV_EEEEENS5_IJNS4_10UnderscoreESY_SY_EEEEENS4_18SM100_TMA_2SM_LOADENS4_14ComposedLayoutINS4_7SwizzleILi2ELi4ELi3EEENS4_18smem_ptr_flag_bitsILi16EEENST_INS5_IJNSA_ILi8EEESH_EEENS5_IJSH_SC_EEEEEEEvNS4_8identityES11_S1B_vS1C_EENS_8epilogue10collective18CollectiveEpilogueINS1E_23Sm100TmaWarpSpecializedILi4ELi2ELi32ELb1ELb0EEEJNS5_IJNSA_ILi64EEESG_SH_EEENS5_IJNST_IS1J_SC_EENST_INS5_IJSH_SB_EEENS5_IJSC_SF_EEEEEEEESJ_SK_SJ_SK_NS1E_6fusion15FusionCallbacksIS1I_NS1Q_17LinearCombinationISJ_fSJ_fLNS_15FloatRoundStyleE2EEES1K_S1P_JEEENS4_5SM1004TMEM4LOAD26SM100_TMEM_LOAD_32dp32b32xENS4_13SM90_TMA_LOADES1B_NS4_39AutoVectorizingCopyWithAssumedAlignmentILi128EEENS4_14SM90_TMA_STOREES1B_S22_S22_EEEvvEEEEvNT_6ParamsE)
        /*0044*/ 	.word	0x00000000
.L_29:


//--------------------- .nv.compat                --------------------------
	.section	.nv.compat,"",@"SHT_CUDA_COMPAT_INFO"
	.align	4
        /*0000*/ 	.byte	0x02, 0x09, 0x01, 0x00, 0x02, 0x02, 0x02, 0x00, 0x02, 0x05, 0x05, 0x00, 0x03, 0x07, 0x01, 0x01
        /*0010*/ 	.byte	0x02, 0x03, 0x01, 0x00, 0x02, 0x06, 0x01, 0x00, 0x04, 0x0b, 0x08, 0x00, 0x09, 0x00, 0x00, 0x00
        /*0020*/ 	.byte	0x00, 0x00, 0x00, 0x00


//--------------------- .nv.info._ZN7cutlass13device_kernelINS_4gemm6kernel13GemmUniversalIN4cute5tupleIJiiiiEEENS1_10collective13CollectiveMmaINS1_35MainloopSm100TmaUmmaWarpSpecializedILi16ELi2ELi4ENS5_IJNS4_1CILi2EEENSA_ILi1EEESC_EEEEENS5_IJNSA_ILi128EEENSA_ILi256EEENSA_ILi32EEEEEENS_6half_tENS5_IJlSC_lEEESJ_SK_NS4_8TiledMMAINS4_8MMA_AtomIJNS4_26SM100_MMA_F16BF16_2x1SM_SSISJ_SJ_fLi128ELi256ELNS4_4UMMA5MajorE0ELSP_0ELNSO_7ScaleInE0ELSQ_0EEEEEENS4_6LayoutINS5_IJSC_SC_SC_EEENS5_IJNSA_ILi0EEESV_SV_EEEEENS5_IJNS4_10UnderscoreESY_SY_EEEEENS4_18SM100_TMA_2SM_LOADENS4_14ComposedLayoutINS4_7SwizzleILi2ELi4ELi3EEENS4_18smem_ptr_flag_bitsILi16EEENST_INS5_IJNSA_ILi8EEESH_EEENS5_IJSH_SC_EEEEEEEvNS4_8identityES11_S1B_vS1C_EENS_8epilogue10collective18CollectiveEpilogueINS1E_23Sm100TmaWarpSpecializedILi4ELi2ELi32ELb1ELb0EEEJNS5_IJNSA_ILi64EEESG_SH_EEENS5_IJNST_IS1J_SC_EENST_INS5_IJSH_SB_EEENS5_IJSC_SF_EEEEEEEESJ_SK_SJ_SK_NS1E_6fusion15FusionCallbacksIS1I_NS1Q_17LinearCombinationISJ_fSJ_fLNS_15FloatRoundStyleE2EEES1K_S1P_JEEENS4_5SM1004TMEM4LOAD26SM100_TMEM_LOAD_32dp32b32xENS4_13SM90_TMA_LOADES1B_NS4_39AutoVectorizingCopyWithAssumedAlignmentILi128EEENS4_14SM90_TMA_STOREES1B_S22_S22_EEEvvEEEEvNT_6ParamsE --------------------------
	.section	.nv.info._ZN7cutlass13device_kernelINS_4gemm6kernel13GemmUniversalIN4cute5tupleIJiiiiEEENS1_10collective13CollectiveMmaINS1_35MainloopSm100TmaUmmaWarpSpecializedILi16ELi2ELi4ENS5_IJNS4_1CILi2EEENSA_ILi1EEESC_EEEEENS5_IJNSA_ILi128EEENSA_ILi256EEENSA_ILi32EEEEEENS_6half_tENS5_IJlSC_lEEESJ_SK_NS4_8TiledMMAINS4_8MMA_AtomIJNS4_26SM100_MMA_F16BF16_2x1SM_SSISJ_SJ_fLi128ELi256ELNS4_4UMMA5MajorE0ELSP_0ELNSO_7ScaleInE0ELSQ_0EEEEEENS4_6LayoutINS5_IJSC_SC_SC_EEENS5_IJNSA_ILi0EEESV_SV_EEEEENS5_IJNS4_10UnderscoreESY_SY_EEEEENS4_18SM100_TMA_2SM_LOADENS4_14ComposedLayoutINS4_7SwizzleILi2ELi4ELi3EEENS4_18smem_ptr_flag_bitsILi16EEENST_INS5_IJNSA_ILi8EEESH_EEENS5_IJSH_SC_EEEEEEEvNS4_8identityES11_S1B_vS1C_EENS_8epilogue10collective18CollectiveEpilogueINS1E_23Sm100TmaWarpSpecializedILi4ELi2ELi32ELb1ELb0EEEJNS5_IJNSA_ILi64EEESG_SH_EEENS5_IJNST_IS1J_SC_EENST_INS5_IJSH_SB_EEENS5_IJSC_SF_EEEEEEEESJ_SK_SJ_SK_NS1E_6fusion15FusionCallbacksIS1I_NS1Q_17LinearCombinationISJ_fSJ_fLNS_15FloatRoundStyleE2EEES1K_S1P_JEEENS4_5SM1004TMEM4LOAD26SM100_TMEM_LOAD_32dp32b32xENS4_13SM90_TMA_LOADES1B_NS4_39AutoVectorizingCopyWithAssumedAlignmentILi128EEENS4_14SM90_TMA_STOREES1B_S22_S22_EEEvvEEEEvNT_6ParamsE,"",@"SHT_CUDA_INFO"
	.sectionflags	@""
	.align	4


	//----- nvinfo : EIATTR_CUDA_API_VERSION
	.align		4
        /*0000*/ 	.byte	0x04, 0x37
        /*0002*/ 	.short	(.L_31 - .L_30)
.L_30:
        /*0004*/ 	.word	0x00000082


	//----- nvinfo : EIATTR_KPARAM_INFO
	.align		4
.L_31:
        /*0008*/ 	.byte	0x04, 0x17
        /*000a*/ 	.short	(.L_33 - .L_32)
.L_32:
        /*000c*/ 	.word	0x00000000
        /*0010*/ 	.short	0x0000
        /*0012*/ 	.short	0x0000
        /*0014*/ 	.byte	0x00, 0xf0, 0x01, 0x20


	//----- nvinfo : EIATTR_AT_ENTRY_FRAGMENTS
	.align		4
.L_33:
        /*0018*/ 	.byte	0x04, 0x4f
        /*001a*/ 	.short	(.L_35 - .L_34)


	//   ....[0]....
.L_34:
        /*001c*/ 	.word	0x00000007


	//----- nvinfo : EIATTR_RESERVED_SMEM_USED
	.align		4
.L_35:
        /*0020*/ 	.byte	0x01, 0x41
	.zero		2


	//----- nvinfo : EIATTR_SPARSE_MMA_MASK
	.align		4
        /*0024*/ 	.byte	0x03, 0x50
        /*0026*/ 	.short	0x0000


	//----- nvinfo : EIATTR_TCGEN05_2CTA_USED
	.align		4
        /*0028*/ 	.byte	0x01, 0x52
	.zero		2


	//----- nvinfo : EIATTR_MAXREG_COUNT
	.align		4
        /*002c*/ 	.byte	0x03, 0x1b
        /*002e*/ 	.short	0x00ff


	//----- nvinfo : EIATTR_NUM_BARRIERS
	.align		4
        /*0030*/ 	.byte	0x02, 0x4c
        /*0032*/ 	.byte	0x07
	.zero		1


	//----- nvinfo : EIATTR_EXTERNS
	.align		4
        /*0034*/ 	.byte	0x04, 0x0f
        /*0036*/ 	.short	(.L_37 - .L_36)


	//   ....[0]....
	.align		4
.L_36:
        /*0038*/ 	.word	index@(__assertfail)


	//----- nvinfo : EIATTR_MERCURY_ISA_VERSION
	.align		4
.L_37:
        /*003c*/ 	.byte	0x03, 0x5f
        /*003e*/ 	.short	0x0101


	//----- nvinfo : EIATTR_INT_WARP_WIDE_INSTR_OFFSETS
	.align		4
        /*0040*/ 	.byte	0x04, 0x31
        /*0042*/ 	.short	(.L_39 - .L_38)


	//   ....[0]....
.L_38:
        /*0044*/ 	.word	0x00000ec0


	//   ....[1]....
        /*0048*/ 	.word	0x00000f60


	//   ....[2]....
        /*004c*/ 	.word	0x000022c0


	//   ....[3]....
        /*0050*/ 	.word	0x00004770


	//   ....[4]....
        /*0054*/ 	.word	0x000047a0


	//   ....[5]....
        /*0058*/ 	.word	0x000047f0


	//   ....[6]....
        /*005c*/ 	.word	0x00005110


	//   ....[7]....
        /*0060*/ 	.word	0x00005130


	//   ....[8]....
        /*0064*/ 	.word	0x00005210


	//   ....[9]....
        /*0068*/ 	.word	0x000052d0


	//   ....[10]....
        /*006c*/ 	.word	0x000052f0


	//   ....[11]....
        /*0070*/ 	.word	0x000053c0


	//   ....[12]....
        /*0074*/ 	.word	0x000054b0


	//   ....[13]....
        /*0078*/ 	.word	0x000054d0


	//   ....[14]....
        /*007c*/ 	.word	0x000055d0


	//   ....[15]....
        /*0080*/ 	.word	0x00005780


	//   ....[16]....
        /*0084*/ 	.word	0x00005790


	//   ....[17]....
        /*0088*/ 	.word	0x00005920


	//----- nvinfo : EIATTR_COOP_GROUP_MASK_REGIDS
	.align		4
.L_39:
        /*008c*/ 	.byte	0x04, 0x29
        /*008e*/ 	.short	(.L_41 - .L_40)


	//   ....[0]....
.L_40:
        /*0090*/ 	.word	0xffffffff


	//   ....[1]....
        /*0094*/ 	.word	0xffffffff


	//   ....[2]....
        /*0098*/ 	.word	0xffffffff


	//   ....[3]....
        /*009c*/ 	.word	0xffffffff


	//   ....[4]....
        /*00a0*/ 	.word	0xffffffff


	//   ....[5]....
        /*00a4*/ 	.word	0xffffffff


	//   ....[6]....
        /*00a8*/ 	.word	0xffffffff


	//   ....[7]....
        /*00ac*/ 	.word	0xffffffff


	//   ....[8]....
        /*00b0*/ 	.word	0xffffffff


	//   ....[9]....
        /*00b4*/ 	.word	0xffffffff


	//   ....[10]....
        /*00b8*/ 	.word	0xffffffff


	//   ....[11]....
        /*00bc*/ 	.word	0xffffffff


	//   ....[12]....
        /*00c0*/ 	.word	0xffffffff


	//   ....[13]....
        /*00c4*/ 	.word	0xffffffff


	//----- nvinfo : EIATTR_COOP_GROUP_INSTR_OFFSETS
	.align		4
.L_41:
        /*00c8*/ 	.byte	0x04, 0x28
        /*00ca*/ 	.short	(.L_43 - .L_42)


	//   ....[0]....
.L_42:
        /*00cc*/ 	.word	0x000000c0


	//   ....[1]....
        /*00d0*/ 	.word	0x00000500


	//   ....[2]....
        /*00d4*/ 	.word	0x00000830


	//   ....[3]....
        /*00d8*/ 	.word	0x000009c0


	//   ....[4]....
        /*00dc*/ 	.word	0x00000ab0


	//   ....[5]....
        /*00e0*/ 	.word	0x00000c10


	//   ....[6]....
        /*00e4*/ 	.word	0x00000da0


	//   ....[7]....
        /*00e8*/ 	.word	0x00000fe0


	//   ....[8]....
        /*00ec*/ 	.word	0x000021a0


	//   ....[9]....
        /*00f0*/ 	.word	0x00003640


	//   ....[10]....
        /*00f4*/ 	.word	0x00003b10


	//   ....[11]....
        /*00f8*/ 	.word	0x00003b40


	//   ....[12]....
        /*00fc*/ 	.word	0x00004680


	//   ....[13]....
        /*0100*/ 	.word	0x00004890


	//----- nvinfo : EIATTR_VRC_CTA_INIT_COUNT
	.align		4
.L_43:
        /*0104*/ 	.byte	0x02, 0x4a
        /*0106*/ 	.byte	0x80
	.zero		1


	//----- nvinfo : EIATTR_SYSCALL_OFFSETS
	.align		4
        /*0108*/ 	.byte	0x04, 0x46
        /*010a*/ 	.short	(.L_45 - .L_44)


	//   ....[0]....
.L_44:
        /*010c*/ 	.word	0x00006410


	//   ....[1]....
        /*0110*/ 	.word	0x00006500


	//   ....[2]....
        /*0114*/ 	.word	0x00006c70


	//   ....[3]....
        /*0118*/ 	.word	0x00007930


	//   ....[4]....
        /*011c*/ 	.word	0x000085d0


	//   ....[5]....
        /*0120*/ 	.word	0x00009270


	//----- nvinfo : EIATTR_MBARRIER_INSTR_OFFSETS
	.align		4
.L_45:
        /*0124*/ 	.byte	0x04, 0x39
        /*0126*/ 	.short	(.L_47 - .L_46)


	//   ....[0]....
.L_46:
        /*0128*/ 	.word	0x00000610
        /*012c*/ 	.word	0x000000ff
        /*0130*/ 	.word	0x00000000
        /*0134*/ 	.short	0x0100
        /*0136*/ 	.byte	0x08
	.zero		1


	//   ....[1]....
        /*0138*/ 	.word	0x00000620
        /*013c*/ 	.word	0x000000ff
        /*0140*/ 	.word	0x00000080
        /*0144*/ 	.short	0x0100
        /*0146*/ 	.byte	0x08
	.zero		1


	//   ....[2]....
        /*0148*/ 	.word	0x00000630
        /*014c*/ 	.word	0x000000ff
        /*0150*/ 	.word	0x00000008
        /*0154*/ 	.short	0x0100
        /*0156*/ 	.byte	0x08
	.zero		1


	//   ....[3]....
        /*0158*/ 	.word	0x00000640
        /*015c*/ 	.word	0x000000ff
        /*0160*/ 	.word	0x00000088
        /*0164*/ 	.short	0x0100
        /*0166*/ 	.byte	0x08
	.zero		1


	//   ....[4]....
        /*0168*/ 	.word	0x00000650
        /*016c*/ 	.word	0x000000ff
        /*0170*/ 	.word	0x00000010
        /*0174*/ 	.short	0x0100
        /*0176*/ 	.byte	0x08
	.zero		1


	//   ....[5]....
        /*0178*/ 	.word	0x00000660
        /*017c*/ 	.word	0x000000ff
        /*0180*/ 	.word	0x00000090
        /*0184*/ 	.short	0x0100
        /*0186*/ 	.byte	0x08
	.zero		1


	//   ....[6]....
        /*0188*/ 	.word	0x00000670
        /*018c*/ 	.word	0x000000ff
        /*0190*/ 	.word	0x00000018
        /*0194*/ 	.short	0x0100
        /*0196*/ 	.byte	0x08
	.zero		1


	//   ....[7]....
        /*0198*/ 	.word	0x00000680
        /*019c*/ 	.word	0x000000ff
        /*01a0*/ 	.word	0x00000098
        /*01a4*/ 	.short	0x0100
        /*01a6*/ 	.byte	0x08
	.zero		1


	//   ....[8]....
        /*01a8*/ 	.word	0x00000690
        /*01ac*/ 	.word	0x000000ff
        /*01b0*/ 	.word	0x00000020
        /*01b4*/ 	.short	0x0100
        /*01b6*/ 	.byte	0x08
	.zero		1


	//   ....[9]....
        /*01b8*/ 	.word	0x000006a0
        /*01bc*/ 	.word	0x000000ff
        /*01c0*/ 	.word	0x000000a0
        /*01c4*/ 	.short	0x0100
        /*01c6*/ 	.byte	0x08
	.zero		1


	//   ....[10]....
        /*01c8*/ 	.word	0x000006b0
        /*01cc*/ 	.word	0x000000ff
        /*01d0*/ 	.word	0x00000028
        /*01d4*/ 	.short	0x0100
        /*01d6*/ 	.byte	0x08
	.zero		1


	//   ....[11]....
        /*01d8*/ 	.word	0x000006c0
        /*01dc*/ 	.word	0x000000ff
        /*01e0*/ 	.word	0x000000a8
        /*01e4*/ 	.short	0x0100
        /*01e6*/ 	.byte	0x08
	.zero		1


	//   ....[12]....
        /*01e8*/ 	.word	0x000006d0
        /*01ec*/ 	.word	0x000000ff
        /*01f0*/ 	.word	0x00000030
        /*01f4*/ 	.short	0x0100
        /*01f6*/ 	.byte	0x08
	.zero		1


	//   ....[13]....
        /*01f8*/ 	.word	0x000006e0
        /*01fc*/ 	.word	0x000000ff
        /*0200*/ 	.word	0x000000b0
        /*0204*/ 	.short	0x0100
        /*0206*/ 	.byte	0x08
	.zero		1


	//   ....[14]....
        /*0208*/ 	.word	0x000006f0
        /*020c*/ 	.word	0x000000ff
        /*0210*/ 	.word	0x00000038
        /*0214*/ 	.short	0x0100
        /*0216*/ 	.byte	0x08
	.zero		1


	//   ....[15]....
        /*0218*/ 	.word	0x00000700
        /*021c*/ 	.word	0x000000ff
        /*0220*/ 	.word	0x000000b8
        /*0224*/ 	.short	0x0100
        /*0226*/ 	.byte	0x08
	.zero		1


	//   ....[16]....
        /*0228*/ 	.word	0x00000710
        /*022c*/ 	.word	0x000000ff
        /*0230*/ 	.word	0x00000040
        /*0234*/ 	.short	0x0100
        /*0236*/ 	.byte	0x08
	.zero		1


	//   ....[17]....
        /*0238*/ 	.word	0x00000720
        /*023c*/ 	.word	0x000000ff
        /*0240*/ 	.word	0x000000c0
        /*0244*/ 	.short	0x0100
        /*0246*/ 	.byte	0x08
	.zero		1


	//   ....[18]....
        /*0248*/ 	.word	0x00000730
        /*024c*/ 	.word	0x000000ff
        /*0250*/ 	.word	0x00000048
        /*0254*/ 	.short	0x0100
        /*0256*/ 	.byte	0x08
	.zero		1


	//   ....[19]....
        /*0258*/ 	.word	0x00000740
        /*025c*/ 	.word	0x000000ff
        /*0260*/ 	.word	0x000000c8
        /*0264*/ 	.short	0x0100
        /*0266*/ 	.byte	0x08
	.zero		1


	//   ....[20]....
        /*0268*/ 	.word	0x00000750
        /*026c*/ 	.word	0x000000ff
        /*0270*/ 	.word	0x00000050
        /*0274*/ 	.short	0x0100
        /*0276*/ 	.byte	0x08
	.zero		1


	//   ....[21]....
        /*0278*/ 	.word	0x00000760
        /*027c*/ 	.word	0x000000ff
        /*0280*/ 	.word	0x000000d0
        /*0284*/ 	.short	0x0100
        /*0286*/ 	.byte	0x08
	.zero		1


	//   ....[22]....
        /*0288*/ 	.word	0x00000770
        /*028c*/ 	.word	0x000000ff
        /*0290*/ 	.word	0x00000058
        /*0294*/ 	.short	0x0100
        /*0296*/ 	.byte	0x08
	.zero		1


	//   ....[23]....
        /*0298*/ 	.word	0x00000780
        /*029c*/ 	.word	0x000000ff
        /*02a0*/ 	.word	0x000000d8
        /*02a4*/ 	.short	0x0100
        /*02a6*/ 	.byte	0x08
	.zero		1


	//   ....[24]....
        /*02a8*/ 	.word	0x00000790
        /*02ac*/ 	.word	0x000000ff
        /*02b0*/ 	.word	0x00000060
        /*02b4*/ 	.short	0x0100
        /*02b6*/ 	.byte	0x08
	.zero		1


	//   ....[25]....
        /*02b8*/ 	.word	0x000007a0
        /*02bc*/ 	.word	0x000000ff
        /*02c0*/ 	.word	0x000000e0
        /*02c4*/ 	.short	0x0100
        /*02c6*/ 	.byte	0x08
	.zero		1


	//   ....[26]....
        /*02c8*/ 	.word	0x000007b0
        /*02cc*/ 	.word	0x000000ff
        /*02d0*/ 	.word	0x00000068
        /*02d4*/ 	.short	0x0100
        /*02d6*/ 	.byte	0x08
	.zero		1


	//   ....[27]....
        /*02d8*/ 	.word	0x000007c0
        /*02dc*/ 	.word	0x000000ff
        /*02e0*/ 	.word	0x000000e8
        /*02e4*/ 	.short	0x0100
        /*02e6*/ 	.byte	0x08
	.zero		1


	//   ....[28]....
        /*02e8*/ 	.word	0x000007d0
        /*02ec*/ 	.word	0x000000ff
        /*02f0*/ 	.word	0x00000070
        /*02f4*/ 	.short	0x0100
        /*02f6*/ 	.byte	0x08
	.zero		1


	//   ....[29]....
        /*02f8*/ 	.word	0x000007e0
        /*02fc*/ 	.word	0x000000ff
        /*0300*/ 	.word	0x000000f0
        /*0304*/ 	.short	0x0100
        /*0306*/ 	.byte	0x08
	.zero		1


	//   ....[30]....
        /*0308*/ 	.word	0x000007f0
        /*030c*/ 	.word	0x000000ff
        /*0310*/ 	.word	0x00000078
        /*0314*/ 	.short	0x0100
        /*0316*/ 	.byte	0x08
	.zero		1


	//   ....[31]....
        /*0318*/ 	.word	0x00000800
        /*031c*/ 	.word	0x000000ff
        /*0320*/ 	.word	0x000000f8
        /*0324*/ 	.short	0x0100
        /*0326*/ 	.byte	0x08
	.zero		1


	//   ....[32]....
        /*0328*/ 	.word	0x00000930
        /*032c*/ 	.word	0x000000ff
        /*0330*/ 	.word	0x00000100
        /*0334*/ 	.short	0x0100
        /*0336*/ 	.byte	0x09
	.zero		1


	//   ....[33]....
        /*0338*/ 	.word	0x00000940
        /*033c*/ 	.word	0x000000ff
        /*0340*/ 	.word	0x00000120
        /*0344*/ 	.short	0x0100
        /*0346*/ 	.byte	0x09
	.zero		1


	//   ....[34]....
        /*0348*/ 	.word	0x00000950
        /*034c*/ 	.word	0x000000ff
        /*0350*/ 	.word	0x00000108
        /*0354*/ 	.short	0x0100
        /*0356*/ 	.byte	0x09
	.zero		1


	//   ....[35]....
        /*0358*/ 	.word	0x00000960
        /*035c*/ 	.word	0x000000ff
        /*0360*/ 	.word	0x00000128
        /*0364*/ 	.short	0x0100
        /*0366*/ 	.byte	0x09
	.zero		1


	//   ....[36]....
        /*0368*/ 	.word	0x00000970
        /*036c*/ 	.word	0x000000ff
        /*0370*/ 	.word	0x00000110
        /*0374*/ 	.short	0x0100
        /*0376*/ 	.byte	0x09
	.zero		1


	//   ....[37]....
        /*0378*/ 	.word	0x00000980
        /*037c*/ 	.word	0x000000ff
        /*0380*/ 	.word	0x00000130
        /*0384*/ 	.short	0x0100
        /*0386*/ 	.byte	0x09
	.zero		1


	//   ....[38]....
        /*0388*/ 	.word	0x00000990
        /*038c*/ 	.word	0x000000ff
        /*0390*/ 	.word	0x00000118
        /*0394*/ 	.short	0x0100
        /*0396*/ 	.byte	0x09
	.zero		1


	//   ....[39]....
        /*0398*/ 	.word	0x000009a0
        /*039c*/ 	.word	0x000000ff
        /*03a0*/ 	.word	0x00000138
        /*03a4*/ 	.short	0x0100
        /*03a6*/ 	.byte	0x09
	.zero		1


	//   ....[40]....
        /*03a8*/ 	.word	0x00000a80
        /*03ac*/ 	.word	0x000000ff
        /*03b0*/ 	.word	0x00000140
        /*03b4*/ 	.short	0x0100
        /*03b6*/ 	.byte	0x08
	.zero		1


	//   ....[41]....
        /*03b8*/ 	.word	0x00000a90
        /*03bc*/ 	.word	0x000000ff
        /*03c0*/ 	.word	0x00000148
        /*03c4*/ 	.short	0x0100
        /*03c6*/ 	.byte	0x08
	.zero		1


	//   ....[42]....
        /*03c8*/ 	.word	0x00000bc0
        /*03cc*/ 	.word	0x000000ff
        /*03d0*/ 	.word	0x00000150
        /*03d4*/ 	.short	0x0100
        /*03d6*/ 	.byte	0x08
	.zero		1


	//   ....[43]....
        /*03d8*/ 	.word	0x00000bd0
        /*03dc*/ 	.word	0x000000ff
        /*03e0*/ 	.word	0x00000160
        /*03e4*/ 	.short	0x0100
        /*03e6*/ 	.byte	0x08
	.zero		1


	//   ....[44]....
        /*03e8*/ 	.word	0x00000be0
        /*03ec*/ 	.word	0x000000ff
        /*03f0*/ 	.word	0x00000158
        /*03f4*/ 	.short	0x0100
        /*03f6*/ 	.byte	0x08
	.zero		1


	//   ....[45]....
        /*03f8*/ 	.word	0x00000bf0
        /*03fc*/ 	.word	0x000000ff
        /*0400*/ 	.word	0x00000168
        /*0404*/ 	.short	0x0100
        /*0406*/ 	.byte	0x08
	.zero		1


	//   ....[46]....
        /*0408*/ 	.word	0x00000d10
        /*040c*/ 	.word	0x000000ff
        /*0410*/ 	.word	0x00000170
        /*0414*/ 	.short	0x0100
        /*0416*/ 	.byte	0x09
	.zero		1


	//   ....[47]....
        /*0418*/ 	.word	0x00000d20
        /*041c*/ 	.word	0x000000ff
        /*0420*/ 	.word	0x00000190
        /*0424*/ 	.short	0x0100
        /*0426*/ 	.byte	0x09
	.zero		1


	//   ....[48]....
        /*0428*/ 	.word	0x00000d30
        /*042c*/ 	.word	0x000000ff
        /*0430*/ 	.word	0x00000178
        /*0434*/ 	.short	0x0100
        /*0436*/ 	.byte	0x09
	.zero		1


	//   ....[49]....
        /*0438*/ 	.word	0x00000d40
        /*043c*/ 	.word	0x000000ff
        /*0440*/ 	.word	0x00000198
        /*0444*/ 	.short	0x0100
        /*0446*/ 	.byte	0x09
	.zero		1


	//   ....[50]....
        /*0448*/ 	.word	0x00000d50
        /*044c*/ 	.word	0x000000ff
        /*0450*/ 	.word	0x00000180
        /*0454*/ 	.short	0x0100
        /*0456*/ 	.byte	0x09
	.zero		1


	//   ....[51]....
        /*0458*/ 	.word	0x00000d60
        /*045c*/ 	.word	0x000000ff
        /*0460*/ 	.word	0x000001a0
        /*0464*/ 	.short	0x0100
        /*0466*/ 	.byte	0x09
	.zero		1


	//   ....[52]....
        /*0468*/ 	.word	0x00000d70
        /*046c*/ 	.word	0x000000ff
        /*0470*/ 	.word	0x00000188
        /*0474*/ 	.short	0x0100
        /*0476*/ 	.byte	0x09
	.zero		1


	//   ....[53]....
        /*0478*/ 	.word	0x00000d80
        /*047c*/ 	.word	0x000000ff
        /*0480*/ 	.word	0x000001a8
        /*0484*/ 	.short	0x0100
        /*0486*/ 	.byte	0x09
	.zero		1


	//   ....[54]....
        /*0488*/ 	.word	0x00000e70
        /*048c*/ 	.word	0x000000ff
        /*0490*/ 	.word	0x000001b0
        /*0494*/ 	.short	0x0100
        /*0496*/ 	.byte	0x08
	.zero		1


	//   ....[55]....
        /*0498*/ 	.word	0x00000e80
        /*049c*/ 	.word	0x000000ff
        /*04a0*/ 	.word	0x000001c0
        /*04a4*/ 	.short	0x0100
        /*04a6*/ 	.byte	0x08
	.zero		1


	//   ....[56]....
        /*04a8*/ 	.word	0x00000e90
        /*04ac*/ 	.word	0x000000ff
        /*04b0*/ 	.word	0x000001b8
        /*04b4*/ 	.short	0x0100
        /*04b6*/ 	.byte	0x08
	.zero		1


	//   ....[57]....
        /*04b8*/ 	.word	0x00000ea0
        /*04bc*/ 	.word	0x000000ff
        /*04c0*/ 	.word	0x000001c8
        /*04c4*/ 	.short	0x0100
        /*04c6*/ 	.byte	0x08
	.zero		1


	//   ....[58]....
        /*04c8*/ 	.word	0x00000f90
        /*04cc*/ 	.word	0x000000ff
        /*04d0*/ 	.word	0x000001d0
        /*04d4*/ 	.short	0x0100
        /*04d6*/ 	.byte	0x07
	.zero		1


	//   ....[59]....
        /*04d8*/ 	.word	0x000019a0
        /*04dc*/ 	.word	0x00000002
        /*04e0*/ 	.word	0x000001c0
        /*04e4*/ 	.short	0x010a
        /*04e6*/ 	.byte	0xff
	.zero		1


	//   ....[60]....
        /*04e8*/ 	.word	0x000019d0
        /*04ec*/ 	.word	0x00000002
        /*04f0*/ 	.word	0x000001b0
        /*04f4*/ 	.short	0x0101
        /*04f6*/ 	.byte	0xff
	.zero		1


	//   ....[61]....
        /*04f8*/ 	.word	0x00001aa0
        /*04fc*/ 	.word	0x000000ff
        /*0500*/ 	.word	0x00000080
        /*0504*/ 	.short	0x010a
        /*0506*/ 	.byte	0x08
	.zero		1


	//   ....[62]....
        /*0508*/ 	.word	0x00001ba0
        /*050c*/ 	.word	0x000000ff
        /*0510*/ 	.word	0x00000080
        /*0514*/ 	.short	0x010a
        /*0516*/ 	.byte	0x21
	.zero		1


	//   ....[63]....
        /*0518*/ 	.word	0x00001d50
        /*051c*/ 	.word	0x000000ff
        /*0520*/ 	.word	0x00000080
        /*0524*/ 	.short	0x010a
        /*0526*/ 	.byte	0x08
	.zero		1


	//   ....[64]....
        /*0528*/ 	.word	0x00001e50
        /*052c*/ 	.word	0x000000ff
        /*0530*/ 	.word	0x00000148
        /*0534*/ 	.short	0x0101
        /*0536*/ 	.byte	0x06
	.zero		1


	//   ....[65]....
        /*0538*/ 	.word	0x00001e70
        /*053c*/ 	.word	0x000000ff
        /*0540*/ 	.word	0x00000080
        /*0544*/ 	.short	0x010a
        /*0546*/ 	.byte	0x08
	.zero		1


	//   ....[66]....
        /*0548*/ 	.word	0x00001ef0
        /*054c*/ 	.word	0x000000ff
        /*0550*/ 	.word	0x00000080
        /*0554*/ 	.short	0x010a
        /*0556*/ 	.byte	0x11
	.zero		1


	//   ....[67]....
        /*0558*/ 	.word	0x00002080
        /*055c*/ 	.word	0x000000ff
        /*0560*/ 	.word	0x00000080
        /*0564*/ 	.short	0x010a
        /*0566*/ 	.byte	0x08
	.zero		1


	//   ....[68]....
        /*0568*/ 	.word	0x000021d0
        /*056c*/ 	.word	0x00000002
        /*0570*/ 	.word	0x00000150
        /*0574*/ 	.short	0x010a
        /*0576*/ 	.byte	0xff
	.zero		1


	//   ....[69]....
        /*0578*/ 	.word	0x00002290
        /*057c*/ 	.word	0x00000002
        /*0580*/ 	.word	0x00000000
        /*0584*/ 	.short	0x0101
        /*0586*/ 	.byte	0xff
	.zero		1


	//   ....[70]....
        /*0588*/ 	.word	0x000027f0
        /*058c*/ 	.word	0x000000ff
        /*0590*/ 	.word	0x00000000
        /*0594*/ 	.short	0x010a
        /*0596*/ 	.byte	0x04
	.zero		1


	//   ....[71]....
        /*0598*/ 	.word	0x00002880
        /*059c*/ 	.word	0x000000ff
        /*05a0*/ 	.word	0x00000000
        /*05a4*/ 	.short	0x010a
        /*05a6*/ 	.byte	0x04
	.zero		1


	//   ....[72]....
        /*05a8*/ 	.word	0x00002910
        /*05ac*/ 	.word	0x000000ff
        /*05b0*/ 	.word	0x00000000
        /*05b4*/ 	.short	0x010a
        /*05b6*/ 	.byte	0x04
	.zero		1


	//   ....[73]....
        /*05b8*/ 	.word	0x000029a0
        /*05bc*/ 	.word	0x000000ff
        /*05c0*/ 	.word	0x00000000
        /*05c4*/ 	.short	0x010a
        /*05c6*/ 	.byte	0x04
	.zero		1


	//   ....[74]....
        /*05c8*/ 	.word	0x00002a30
        /*05cc*/ 	.word	0x000000ff
        /*05d0*/ 	.word	0x00000000
        /*05d4*/ 	.short	0x010a
        /*05d6*/ 	.byte	0x04
	.zero		1


	//   ....[75]....
        /*05d8*/ 	.word	0x00002ac0
        /*05dc*/ 	.word	0x000000ff
        /*05e0*/ 	.word	0x00000000
        /*05e4*/ 	.short	0x010a
        /*05e6*/ 	.byte	0x04
	.zero		1


	//   ....[76]....
        /*05e8*/ 	.word	0x00002b50
        /*05ec*/ 	.word	0x000000ff
        /*05f0*/ 	.word	0x00000000
        /*05f4*/ 	.short	0x010a
        /*05f6*/ 	.byte	0x04
	.zero		1


	//   ....[77]....
        /*05f8*/ 	.word	0x00002be0
        /*05fc*/ 	.word	0x000000ff
        /*0600*/ 	.word	0x00000000
        /*0604*/ 	.short	0x010a
        /*0606*/ 	.byte	0x04
	.zero		1


	//   ....[78]....
        /*0608*/ 	.word	0x00002c70
        /*060c*/ 	.word	0x000000ff
        /*0610*/ 	.word	0x00000000
        /*0614*/ 	.short	0x010a
        /*0616*/ 	.byte	0x04
	.zero		1


	//   ....[79]....
        /*0618*/ 	.word	0x00002d00
        /*061c*/ 	.word	0x000000ff
        /*0620*/ 	.word	0x00000000
        /*0624*/ 	.short	0x010a
        /*0626*/ 	.byte	0x04
	.zero		1


	//   ....[80]....
        /*0628*/ 	.word	0x00002d90
        /*062c*/ 	.word	0x000000ff
        /*0630*/ 	.word	0x00000000
        /*0634*/ 	.short	0x010a
        /*0636*/ 	.byte	0x04
	.zero		1


	//   ....[81]....
        /*0638*/ 	.word	0x00002e20
        /*063c*/ 	.word	0x000000ff
        /*0640*/ 	.word	0x00000000
        /*0644*/ 	.short	0x010a
        /*0646*/ 	.byte	0x04
	.zero		1


	//   ....[82]....
        /*0648*/ 	.word	0x00002eb0
        /*064c*/ 	.word	0x000000ff
        /*0650*/ 	.word	0x00000000
        /*0654*/ 	.short	0x010a
        /*0656*/ 	.byte	0x04
	.zero		1


	//   ....[83]....
        /*0658*/ 	.word	0x00002f40
        /*065c*/ 	.word	0x000000ff
        /*0660*/ 	.word	0x00000000
        /*0664*/ 	.short	0x010a
        /*0666*/ 	.byte	0x04
	.zero		1


	//   ....[84]....
        /*0668*/ 	.word	0x00002fd0
        /*066c*/ 	.word	0x000000ff
        /*0670*/ 	.word	0x00000000
        /*0674*/ 	.short	0x010a
        /*0676*/ 	.byte	0x04
	.zero		1


	//   ....[85]....
        /*0678*/ 	.word	0x00003070
        /*067c*/ 	.word	0x00000000
        /*0680*/ 	.word	0x00000000
        /*0684*/ 	.short	0x010a
        /*0686*/ 	.byte	0xff
	.zero		1


	//   ....[86]....
        /*0688*/ 	.word	0x000031a0
        /*068c*/ 	.word	0x00000000
        /*0690*/ 	.word	0x000001b0
        /*0694*/ 	.short	0x010a
        /*0696*/ 	.byte	0xff
	.zero		1


	//   ....[87]....
        /*0698*/ 	.word	0x00003210
        /*069c*/ 	.word	0x00000000
        /*06a0*/ 	.word	0x00000000
        /*06a4*/ 	.short	0x0101
        /*06a6*/ 	.byte	0xff
	.zero		1


	//   ....[88]....
        /*06a8*/ 	.word	0x00003230
        /*06ac*/ 	.word	0x000000ff
        /*06b0*/ 	.word	0x00000160
        /*06b4*/ 	.short	0x010a
        /*06b6*/ 	.byte	0x05
	.zero		1


	//   ....[89]....
        /*06b8*/ 	.word	0x00003350
        /*06bc*/ 	.word	0x00000000
        /*06c0*/ 	.word	0x00000150
        /*06c4*/ 	.short	0x010a
        /*06c6*/ 	.byte	0xff
	.zero		1


	//   ....[90]....
        /*06c8*/ 	.word	0x00003450
        /*06cc*/ 	.word	0x00000000
        /*06d0*/ 	.word	0x00000000
        /*06d4*/ 	.short	0x0101
        /*06d6*/ 	.byte	0xff
	.zero		1


	//   ....[91]....
        /*06d8*/ 	.word	0x000034e0
        /*06dc*/ 	.word	0x000000ff
        /*06e0*/ 	.word	0x00000160
        /*06e4*/ 	.short	0x0106
        /*06e6*/ 	.byte	0x05
	.zero		1


	//   ....[92]....
        /*06e8*/ 	.word	0x00003500
        /*06ec*/ 	.word	0x000000ff
        /*06f0*/ 	.word	0x00000160
        /*06f4*/ 	.short	0x010a
        /*06f6*/ 	.byte	0x05
	.zero		1


	//   ....[93]....
        /*06f8*/ 	.word	0x00003590
        /*06fc*/ 	.word	0x000000ff
        /*0700*/ 	.word	0x00000160
        /*0704*/ 	.short	0x0106
        /*0706*/ 	.byte	0x04
	.zero		1


	//   ....[94]....
        /*0708*/ 	.word	0x000035d0
        /*070c*/ 	.word	0x00000000
        /*0710*/ 	.word	0x00000160
        /*0714*/ 	.short	0x010a
        /*0716*/ 	.byte	0xff
	.zero		1


	//   ....[95]....
        /*0718*/ 	.word	0x00003810
        /*071c*/ 	.word	0x000000ff
        /*0720*/ 	.word	0x00000008
        /*0724*/ 	.short	0x010a
        /*0726*/ 	.byte	0x06
	.zero		1


	//   ....[96]....
        /*0728*/ 	.word	0x00003830
        /*072c*/ 	.word	0x000000ff
        /*0730*/ 	.word	0x00000008
        /*0734*/ 	.short	0x010a
        /*0736*/ 	.byte	0x06
	.zero		1


	//   ....[97]....
        /*0738*/ 	.word	0x000039c0
        /*073c*/ 	.word	0x000000ff
        /*0740*/ 	.word	0x00000008
        /*0744*/ 	.short	0x010a
        /*0746*/ 	.byte	0x06
	.zero		1


	//   ....[98]....
        /*0748*/ 	.word	0x000039e0
        /*074c*/ 	.word	0x000000ff
        /*0750*/ 	.word	0x00000008
        /*0754*/ 	.short	0x010a
        /*0756*/ 	.byte	0x06
	.zero		1


	//   ....[99]....
        /*0758*/ 	.word	0x00003aa0
        /*075c*/ 	.word	0x000000ff
        /*0760*/ 	.word	0x00000000
        /*0764*/ 	.short	0x0101
        /*0766*/ 	.byte	0x07
	.zero		1


	//   ....[100]....
        /*0768*/ 	.word	0x00003da0
        /*076c*/ 	.word	0x00000000
        /*0770*/ 	.word	0x00000150
        /*0774*/ 	.short	0x010a
        /*0776*/ 	.byte	0xff
	.zero		1


	//   ....[101]....
        /*0778*/ 	.word	0x00003e60
        /*077c*/ 	.word	0x00000000
        /*0780*/ 	.word	0x00000000
        /*0784*/ 	.short	0x0101
        /*0786*/ 	.byte	0xff
	.zero		1


	//   ....[102]....
        /*0788*/ 	.word	0x00003f20
        /*078c*/ 	.word	0x000000ff
        /*0790*/ 	.word	0x00000000
        /*0794*/ 	.short	0x010a
        /*0796*/ 	.byte	0x06
	.zero		1


	//   ....[103]....
        /*0798*/ 	.word	0x00003f30
        /*079c*/ 	.word	0x000000ff
        /*07a0*/ 	.word	0x00000190
        /*07a4*/ 	.short	0x010a
        /*07a6*/ 	.byte	0x0a
	.zero		1


	//   ....[104]....
        /*07a8*/ 	.word	0x00003fe0
        /*07ac*/ 	.word	0x000000ff
        /*07b0*/ 	.word	0x00000000
        /*07b4*/ 	.short	0x010a
        /*07b6*/ 	.byte	0x09
	.zero		1


	//   ....[105]....
        /*07b8*/ 	.word	0x00004120
        /*07bc*/ 	.word	0x000000ff
        /*07c0*/ 	.word	0x00000000
        /*07c4*/ 	.short	0x010a
        /*07c6*/ 	.byte	0x06
	.zero		1


	//   ....[106]....
        /*07c8*/ 	.word	0x00004370
        /*07cc*/ 	.word	0x000000ff
        /*07d0*/ 	.word	0x00000000
        /*07d4*/ 	.short	0x010a
        /*07d6*/ 	.byte	0x07
	.zero		1


	//   ....[107]....
        /*07d8*/ 	.word	0x00004400
        /*07dc*/ 	.word	0x000000ff
        /*07e0*/ 	.word	0x00000000
        /*07e4*/ 	.short	0x010a
        /*07e6*/ 	.byte	0x07
	.zero		1


	//   ....[108]....
        /*07e8*/ 	.word	0x00004490
        /*07ec*/ 	.word	0x000000ff
        /*07f0*/ 	.word	0x00000000
        /*07f4*/ 	.short	0x010a
        /*07f6*/ 	.byte	0x07
	.zero		1


	//   ....[109]....
        /*07f8*/ 	.word	0x00004530
        /*07fc*/ 	.word	0x00000000
        /*0800*/ 	.word	0x00000000
        /*0804*/ 	.short	0x010a
        /*0806*/ 	.byte	0xff
	.zero		1


	//   ....[110]....
        /*0808*/ 	.word	0x00004570
        /*080c*/ 	.word	0x00000000
        /*0810*/ 	.word	0x00000000
        /*0814*/ 	.short	0x010a
        /*0816*/ 	.byte	0xff
	.zero		1


	//   ....[111]....
        /*0818*/ 	.word	0x000045e0
        /*081c*/ 	.word	0x000000ff
        /*0820*/ 	.word	0x00000000
        /*0824*/ 	.short	0x0101
        /*0826*/ 	.byte	0x05
	.zero		1


	//   ....[112]....
        /*0828*/ 	.word	0x00004620
        /*082c*/ 	.word	0x000000ff
        /*0830*/ 	.word	0x000001d0
        /*0834*/ 	.short	0x010a
        /*0836*/ 	.byte	0x08
	.zero		1


	//   ....[113]....
        /*0838*/ 	.word	0x00004670
        /*083c*/ 	.word	0x000000ff
        /*0840*/ 	.word	0x00000000
        /*0844*/ 	.short	0x0101
        /*0846*/ 	.byte	0x05
	.zero		1


	//   ....[114]....
        /*0848*/ 	.word	0x00004ac0
        /*084c*/ 	.word	0x00000000
        /*0850*/ 	.word	0x00000150
        /*0854*/ 	.short	0x010a
        /*0856*/ 	.byte	0xff
	.zero		1


	//   ....[115]....
        /*0858*/ 	.word	0x00004b80
        /*085c*/ 	.word	0x00000000
        /*0860*/ 	.word	0x00000000
        /*0864*/ 	.short	0x0101
        /*0866*/ 	.byte	0xff
	.zero		1


	//   ....[116]....
        /*0868*/ 	.word	0x00004ea0
        /*086c*/ 	.word	0x000000ff
        /*0870*/ 	.word	0x00000148
        /*0874*/ 	.short	0x010a
        /*0876*/ 	.byte	0x07
	.zero		1


	//   ....[117]....
        /*0878*/ 	.word	0x00005090
        /*087c*/ 	.word	0x000000ff
        /*0880*/ 	.word	0x00000120
        /*0884*/ 	.short	0x010a
        /*0886*/ 	.byte	0x07
	.zero		1


	//   ....[118]....
        /*0888*/ 	.word	0x00005280
        /*088c*/ 	.word	0x000000ff
        /*0890*/ 	.word	0x00000100
        /*0894*/ 	.short	0x010b
        /*0896*/ 	.byte	0x07
	.zero		1


	//   ....[119]....
        /*0898*/ 	.word	0x00005290
        /*089c*/ 	.word	0x000000ff
        /*08a0*/ 	.word	0x00000000
        /*08a4*/ 	.short	0x0101
        /*08a6*/ 	.byte	0x0e
	.zero		1


	//   ....[120]....
        /*08a8*/ 	.word	0x000052a0
        /*08ac*/ 	.word	0x000000ff
        /*08b0*/ 	.word	0x00000128
        /*08b4*/ 	.short	0x010a
        /*08b6*/ 	.byte	0x07
	.zero		1


	//   ....[121]....
        /*08b8*/ 	.word	0x00005450
        /*08bc*/ 	.word	0x000000ff
        /*08c0*/ 	.word	0x00000108
        /*08c4*/ 	.short	0x010b
        /*08c6*/ 	.byte	0x07
	.zero		1


	//   ....[122]....
        /*08c8*/ 	.word	0x00005460
        /*08cc*/ 	.word	0x000000ff
        /*08d0*/ 	.word	0x00000000
        /*08d4*/ 	.short	0x0101
        /*08d6*/ 	.byte	0x0e
	.zero		1


	//   ....[123]....
        /*08d8*/ 	.word	0x00005470
        /*08dc*/ 	.word	0x000000ff
        /*08e0*/ 	.word	0x00000130
        /*08e4*/ 	.short	0x010a
        /*08e6*/ 	.byte	0x07
	.zero		1


	//   ....[124]....
        /*08e8*/ 	.word	0x00005660
        /*08ec*/ 	.word	0x000000ff
        /*08f0*/ 	.word	0x00000110
        /*08f4*/ 	.short	0x010b
        /*08f6*/ 	.byte	0x07
	.zero		1


	//   ....[125]....
        /*08f8*/ 	.word	0x000056d0
        /*08fc*/ 	.word	0x000000ff
        /*0900*/ 	.word	0x00000000
        /*0904*/ 	.short	0x0101
        /*0906*/ 	.byte	0x0e
	.zero		1


	//   ....[126]....
        /*0908*/ 	.word	0x000056e0
        /*090c*/ 	.word	0x000000ff
        /*0910*/ 	.word	0x00000138
        /*0914*/ 	.short	0x010a
        /*0916*/ 	.byte	0x07
	.zero		1


	//   ....[127]....
        /*0918*/ 	.word	0x00005980
        /*091c*/ 	.word	0x000000ff
        /*0920*/ 	.word	0x00000118
        /*0924*/ 	.short	0x010b
        /*0926*/ 	.byte	0x07
	.zero		1


	//   ....[128]....
        /*0928*/ 	.word	0x000059a0
        /*092c*/ 	.word	0x000000ff
        /*0930*/ 	.word	0x00000000
        /*0934*/ 	.short	0x0101
        /*0936*/ 	.byte	0x0d
	.zero		1


	//   ....[129]....
        /*0938*/ 	.word	0x000059d0
        /*093c*/ 	.word	0x000000ff
        /*0940*/ 	.word	0x00000120
        /*0944*/ 	.short	0x010a
        /*0946*/ 	.byte	0x07
	.zero		1


	//   ....[130]....
        /*0948*/ 	.word	0x000059f0
        /*094c*/ 	.word	0x000000ff
        /*0950*/ 	.word	0x00000128
        /*0954*/ 	.short	0x010a
        /*0956*/ 	.byte	0x07
	.zero		1


	//   ....[131]....
        /*0958*/ 	.word	0x00005a10
        /*095c*/ 	.word	0x000000ff
        /*0960*/ 	.word	0x00000130
        /*0964*/ 	.short	0x010a
        /*0966*/ 	.byte	0x07
	.zero		1


	//   ....[132]....
        /*0968*/ 	.word	0x00005a50
        /*096c*/ 	.word	0x00000000
        /*0970*/ 	.word	0x00000138
        /*0974*/ 	.short	0x010a
        /*0976*/ 	.byte	0xff
	.zero		1


	//   ....[133]....
        /*0978*/ 	.word	0x00005dd0
        /*097c*/ 	.word	0x00000000
        /*0980*/ 	.word	0x00000150
        /*0984*/ 	.short	0x010a
        /*0986*/ 	.byte	0xff
	.zero		1


	//   ....[134]....
        /*0988*/ 	.word	0x00005ee0
        /*098c*/ 	.word	0x00000000
        /*0990*/ 	.word	0x00000000
        /*0994*/ 	.short	0x0101
        /*0996*/ 	.byte	0xff
	.zero		1


	//   ....[135]....
        /*0998*/ 	.word	0x00006930
        /*099c*/ 	.word	0x000000ff
        /*09a0*/ 	.word	0x00000100
        /*09a4*/ 	.short	0x010a
        /*09a6*/ 	.byte	0x30
	.zero		1


	//   ....[136]....
        /*09a8*/ 	.word	0x00006970
        /*09ac*/ 	.word	0x00000070
        /*09b0*/ 	.word	0x00000170
        /*09b4*/ 	.short	0x010a
        /*09b6*/ 	.byte	0xff
	.zero		1


	//   ....[137]....
        /*09b8*/ 	.word	0x00006a60
        /*09bc*/ 	.word	0x000000ff
        /*09c0*/ 	.word	0x00000100
        /*09c4*/ 	.short	0x010a
        /*09c6*/ 	.byte	0x30
	.zero		1


	//   ....[138]....
        /*09c8*/ 	.word	0x00006b50
        /*09cc*/ 	.word	0x00000070
        /*09d0*/ 	.word	0x00000170
        /*09d4*/ 	.short	0x010a
        /*09d6*/ 	.byte	0xff
	.zero		1


	//   ....[139]....
        /*09d8*/ 	.word	0x00007660
        /*09dc*/ 	.word	0x00000000
        /*09e0*/ 	.word	0x00000000
        /*09e4*/ 	.short	0x0101
        /*09e6*/ 	.byte	0xff
	.zero		1


	//   ....[140]....
        /*09e8*/ 	.word	0x00007670
        /*09ec*/ 	.word	0x00000002
        /*09f0*/ 	.word	0x00000100
        /*09f4*/ 	.short	0x010a
        /*09f6*/ 	.byte	0xff
	.zero		1


	//   ....[141]....
        /*09f8*/ 	.word	0x00007750
        /*09fc*/ 	.word	0x00000002
        /*0a00*/ 	.word	0x00000100
        /*0a04*/ 	.short	0x010a
        /*0a06*/ 	.byte	0xff
	.zero		1


	//   ....[142]....
        /*0a08*/ 	.word	0x00008300
        /*0a0c*/ 	.word	0x0000003f
        /*0a10*/ 	.word	0x00000000
        /*0a14*/ 	.short	0x0101
        /*0a16*/ 	.byte	0xff
	.zero		1


	//   ....[143]....
        /*0a18*/ 	.word	0x00008320
        /*0a1c*/ 	.word	0x00000000
        /*0a20*/ 	.word	0x00000100
        /*0a24*/ 	.short	0x010a
        /*0a26*/ 	.byte	0xff
	.zero		1


	//   ....[144]....
        /*0a28*/ 	.word	0x000083f0
        /*0a2c*/ 	.word	0x00000000
        /*0a30*/ 	.word	0x00000100
        /*0a34*/ 	.short	0x010a
        /*0a36*/ 	.byte	0xff
	.zero		1


	//   ....[145]....
        /*0a38*/ 	.word	0x00008fa0
        /*0a3c*/ 	.word	0x0000003f
        /*0a40*/ 	.word	0x00000000
        /*0a44*/ 	.short	0x0101
        /*0a46*/ 	.byte	0xff
	.zero		1


	//   ....[146]....
        /*0a48*/ 	.word	0x00008fc0
        /*0a4c*/ 	.word	0x00000000
        /*0a50*/ 	.word	0x00000100
        /*0a54*/ 	.short	0x010a
        /*0a56*/ 	.byte	0xff
	.zero		1


	//   ....[147]....
        /*0a58*/ 	.word	0x00009090
        /*0a5c*/ 	.word	0x00000000
        /*0a60*/ 	.word	0x00000100
        /*0a64*/ 	.short	0x010a
        /*0a66*/ 	.byte	0xff
	.zero		1


	//   ....[148]....
        /*0a68*/ 	.word	0x00009360
        /*0a6c*/ 	.word	0x00000070
        /*0a70*/ 	.word	0x00000000
        /*0a74*/ 	.short	0x0101
        /*0a76*/ 	.byte	0xff
	.zero		1


	//   ....[149]....
        /*0a78*/ 	.word	0x00009c90
        /*0a7c*/ 	.word	0x00000000
        /*0a80*/ 	.word	0x00000000
        /*0a84*/ 	.short	0x0101
        /*0a86*/ 	.byte	0xff
	.zero		1


	//   ....[150]....
        /*0a88*/ 	.word	0x00009f00
        /*0a8c*/ 	.word	0x000000ff
        /*0a90*/ 	.word	0x00000000
        /*0a94*/ 	.short	0x0101
        /*0a96*/ 	.byte	0x04
	.zero		1


	//   ....[151]....
        /*0a98*/ 	.word	0x00009f20
        /*0a9c*/ 	.word	0x00000002
        /*0aa0*/ 	.word	0x000001c0
        /*0aa4*/ 	.short	0x010a
        /*0aa6*/ 	.byte	0xff
	.zero		1


	//   ....[152]....
        /*0aa8*/ 	.word	0x00009f80
        /*0aac*/ 	.word	0x00000002
        /*0ab0*/ 	.word	0x00000080
        /*0ab4*/ 	.short	0x010a
        /*0ab6*/ 	.byte	0xff
	.zero		1


	//   ....[153]....
        /*0ab8*/ 	.word	0x00009fe0
        /*0abc*/ 	.word	0x00000002
        /*0ac0*/ 	.word	0x00000080
        /*0ac4*/ 	.short	0x010a
        /*0ac6*/ 	.byte	0xff
	.zero		1


	//   ....[154]....
        /*0ac8*/ 	.word	0x0000a030
        /*0acc*/ 	.word	0x00000002
        /*0ad0*/ 	.word	0x00000150
        /*0ad4*/ 	.short	0x010a
        /*0ad6*/ 	.byte	0xff
	.zero		1


	//   ....[155]....
        /*0ad8*/ 	.word	0x0000a090
        /*0adc*/ 	.word	0x00000000
        /*0ae0*/ 	.word	0x00000000
        /*0ae4*/ 	.short	0x010a
        /*0ae6*/ 	.byte	0xff
	.zero		1


	//   ....[156]....
        /*0ae8*/ 	.word	0x0000a0f0
        /*0aec*/ 	.word	0x00000000
        /*0af0*/ 	.word	0x00000000
        /*0af4*/ 	.short	0x010a
        /*0af6*/ 	.byte	0xff
	.zero		1


	//   ....[157]....
        /*0af8*/ 	.word	0x0000a150
        /*0afc*/ 	.word	0x00000000
        /*0b00*/ 	.word	0x00000000
        /*0b04*/ 	.short	0x010a
        /*0b06*/ 	.byte	0xff
	.zero		1


	//   ....[158]....
        /*0b08*/ 	.word	0x0000a1b0
        /*0b0c*/ 	.word	0x00000000
        /*0b10*/ 	.word	0x00000000
        /*0b14*/ 	.short	0x010a
        /*0b16*/ 	.byte	0xff
	.zero		1


	//   ....[159]....
        /*0b18*/ 	.word	0x0000a210
        /*0b1c*/ 	.word	0x00000000
        /*0b20*/ 	.word	0x00000000
        /*0b24*/ 	.short	0x010a
        /*0b26*/ 	.byte	0xff
	.zero		1


	//   ....[160]....
        /*0b28*/ 	.word	0x0000a270
        /*0b2c*/ 	.word	0x00000000
        /*0b30*/ 	.word	0x00000000
        /*0b34*/ 	.short	0x010a
        /*0b36*/ 	.byte	0xff
	.zero		1


	//   ....[161]....
        /*0b38*/ 	.word	0x0000a2d0
        /*0b3c*/ 	.word	0x00000000
        /*0b40*/ 	.word	0x00000000
        /*0b44*/ 	.short	0x010a
        /*0b46*/ 	.byte	0xff
	.zero		1


	//   ....[162]....
        /*0b48*/ 	.word	0x0000a330
        /*0b4c*/ 	.word	0x00000000
        /*0b50*/ 	.word	0x00000000
        /*0b54*/ 	.short	0x010a
        /*0b56*/ 	.byte	0xff
	.zero		1


	//   ....[163]....
        /*0b58*/ 	.word	0x0000a390
        /*0b5c*/ 	.word	0x00000000
        /*0b60*/ 	.word	0x00000000
        /*0b64*/ 	.short	0x010a
        /*0b66*/ 	.byte	0xff
	.zero		1


	//   ....[164]....
        /*0b68*/ 	.word	0x0000a3f0
        /*0b6c*/ 	.word	0x00000000
        /*0b70*/ 	.word	0x00000000
        /*0b74*/ 	.short	0x010a
        /*0b76*/ 	.byte	0xff
	.zero		1


	//   ....[165]....
        /*0b78*/ 	.word	0x0000a450
        /*0b7c*/ 	.word	0x00000000
        /*0b80*/ 	.word	0x00000000
        /*0b84*/ 	.short	0x010a
        /*0b86*/ 	.byte	0xff
	.zero		1


	//   ....[166]....
        /*0b88*/ 	.word	0x0000a4b0
        /*0b8c*/ 	.word	0x00000000
        /*0b90*/ 	.word	0x00000000
        /*0b94*/ 	.short	0x010a
        /*0b96*/ 	.byte	0xff
	.zero		1


	//   ....[167]....
        /*0b98*/ 	.word	0x0000a510
        /*0b9c*/ 	.word	0x00000000
        /*0ba0*/ 	.word	0x00000000
        /*0ba4*/ 	.short	0x010a
        /*0ba6*/ 	.byte	0xff
	.zero		1


	//   ....[168]....
        /*0ba8*/ 	.word	0x0000a570
        /*0bac*/ 	.word	0x00000000
        /*0bb0*/ 	.word	0x00000000
        /*0bb4*/ 	.short	0x010a
        /*0bb6*/ 	.byte	0xff
	.zero		1


	//   ....[169]....
        /*0bb8*/ 	.word	0x0000a5d0
        /*0bbc*/ 	.word	0x00000000
        /*0bc0*/ 	.word	0x00000000
        /*0bc4*/ 	.short	0x010a
        /*0bc6*/ 	.byte	0xff
	.zero		1


	//   ....[170]....
        /*0bc8*/ 	.word	0x0000a620
        /*0bcc*/ 	.word	0x00000000
        /*0bd0*/ 	.word	0x000001b0
        /*0bd4*/ 	.short	0x010a
        /*0bd6*/ 	.byte	0xff
	.zero		1


	//   ....[171]....
        /*0bd8*/ 	.word	0x0000a680
        /*0bdc*/ 	.word	0x00000000
        /*0be0*/ 	.word	0x00000160
        /*0be4*/ 	.short	0x010a
        /*0be6*/ 	.byte	0xff
	.zero		1


	//   ....[172]....
        /*0be8*/ 	.word	0x0000a6d0
        /*0bec*/ 	.word	0x00000000
        /*0bf0*/ 	.word	0x00000150
        /*0bf4*/ 	.short	0x010a
        /*0bf6*/ 	.byte	0xff
	.zero		1


	//   ....[173]....
        /*0bf8*/ 	.word	0x0000a730
        /*0bfc*/ 	.word	0x00000000
        /*0c00*/ 	.word	0x00000160
        /*0c04*/ 	.short	0x010a
        /*0c06*/ 	.byte	0xff
	.zero		1


	//   ....[174]....
        /*0c08*/ 	.word	0x0000a790
        /*0c0c*/ 	.word	0x00000004
        /*0c10*/ 	.word	0x00000008
        /*0c14*/ 	.short	0x010a
        /*0c16*/ 	.byte	0xff
	.zero		1


	//   ....[175]....
        /*0c18*/ 	.word	0x0000a870
        /*0c1c*/ 	.word	0x00000002
        /*0c20*/ 	.word	0x00000008
        /*0c24*/ 	.short	0x010a
        /*0c26*/ 	.byte	0xff
	.zero		1


	//   ....[176]....
        /*0c28*/ 	.word	0x0000a8c0
        /*0c2c*/ 	.word	0x00000000
        /*0c30*/ 	.word	0x00000150
        /*0c34*/ 	.short	0x010a
        /*0c36*/ 	.byte	0xff
	.zero		1


	//   ....[177]....
        /*0c38*/ 	.word	0x0000a920
        /*0c3c*/ 	.word	0x00000000
        /*0c40*/ 	.word	0x00000190
        /*0c44*/ 	.short	0x010a
        /*0c46*/ 	.byte	0xff
	.zero		1


	//   ....[178]....
        /*0c48*/ 	.word	0x0000a980
        /*0c4c*/ 	.word	0x00000000
        /*0c50*/ 	.word	0x00000000
        /*0c54*/ 	.short	0x010a
        /*0c56*/ 	.byte	0xff
	.zero		1


	//   ....[179]....
        /*0c58*/ 	.word	0x0000a9e0
        /*0c5c*/ 	.word	0x00000000
        /*0c60*/ 	.word	0x00000000
        /*0c64*/ 	.short	0x010a
        /*0c66*/ 	.byte	0xff
	.zero		1


	//   ....[180]....
        /*0c68*/ 	.word	0x0000aa40
        /*0c6c*/ 	.word	0x00000000
        /*0c70*/ 	.word	0x00000000
        /*0c74*/ 	.short	0x010a
        /*0c76*/ 	.byte	0xff
	.zero		1


	//   ....[181]....
        /*0c78*/ 	.word	0x0000aaa0
        /*0c7c*/ 	.word	0x00000000
        /*0c80*/ 	.word	0x00000000
        /*0c84*/ 	.short	0x010a
        /*0c86*/ 	.byte	0xff
	.zero		1


	//   ....[182]....
        /*0c88*/ 	.word	0x0000ab00
        /*0c8c*/ 	.word	0x00000000
        /*0c90*/ 	.word	0x000001d0
        /*0c94*/ 	.short	0x010a
        /*0c96*/ 	.byte	0xff
	.zero		1


	//   ....[183]....
        /*0c98*/ 	.word	0x0000ab50
        /*0c9c*/ 	.word	0x00000000
        /*0ca0*/ 	.word	0x00000150
        /*0ca4*/ 	.short	0x010a
        /*0ca6*/ 	.byte	0xff
	.zero		1


	//   ....[184]....
        /*0ca8*/ 	.word	0x0000abb0
        /*0cac*/ 	.word	0x00000000
        /*0cb0*/ 	.word	0x00000148
        /*0cb4*/ 	.short	0x010a
        /*0cb6*/ 	.byte	0xff
	.zero		1


	//   ....[185]....
        /*0cb8*/ 	.word	0x0000ac10
        /*0cbc*/ 	.word	0x00000000
        /*0cc0*/ 	.word	0x00000120
        /*0cc4*/ 	.short	0x010a
        /*0cc6*/ 	.byte	0xff
	.zero		1


	//   ....[186]....
        /*0cc8*/ 	.word	0x0000ac70
        /*0ccc*/ 	.word	0x00000000
        /*0cd0*/ 	.word	0x00000128
        /*0cd4*/ 	.short	0x010a
        /*0cd6*/ 	.byte	0xff
	.zero		1


	//   ....[187]....
        /*0cd8*/ 	.word	0x0000acd0
        /*0cdc*/ 	.word	0x00000000
        /*0ce0*/ 	.word	0x00000130
        /*0ce4*/ 	.short	0x010a
        /*0ce6*/ 	.byte	0xff
	.zero		1


	//   ....[188]....
        /*0ce8*/ 	.word	0x0000ad30
        /*0cec*/ 	.word	0x00000000
        /*0cf0*/ 	.word	0x00000138
        /*0cf4*/ 	.short	0x010a
        /*0cf6*/ 	.byte	0xff
	.zero		1


	//   ....[189]....
        /*0cf8*/ 	.word	0x0000ad90
        /*0cfc*/ 	.word	0x00000000
        /*0d00*/ 	.word	0x00000120
        /*0d04*/ 	.short	0x010a
        /*0d06*/ 	.byte	0xff
	.zero		1


	//   ....[190]....
        /*0d08*/ 	.word	0x0000adf0
        /*0d0c*/ 	.word	0x00000000
        /*0d10*/ 	.word	0x00000128
        /*0d14*/ 	.short	0x010a
        /*0d16*/ 	.byte	0xff
	.zero		1


	//   ....[191]....
        /*0d18*/ 	.word	0x0000ae50
        /*0d1c*/ 	.word	0x00000000
        /*0d20*/ 	.word	0x00000130
        /*0d24*/ 	.short	0x010a
        /*0d26*/ 	.byte	0xff
	.zero		1


	//   ....[192]....
        /*0d28*/ 	.word	0x0000aea0
        /*0d2c*/ 	.word	0x00000000
        /*0d30*/ 	.word	0x00000150
        /*0d34*/ 	.short	0x010a
        /*0d36*/ 	.byte	0xff
	.zero		1


	//   ....[193]....
        /*0d38*/ 	.word	0x0000af00
        /*0d3c*/ 	.word	0x00000002
        /*0d40*/ 	.word	0x00000100
        /*0d44*/ 	.short	0x010a
        /*0d46*/ 	.byte	0xff
	.zero		1


	//   ....[194]....
        /*0d48*/ 	.word	0x0000af50
        /*0d4c*/ 	.word	0x00000070
        /*0d50*/ 	.word	0x00000170
        /*0d54*/ 	.short	0x010a
        /*0d56*/ 	.byte	0xff
	.zero		1


	//   ....[195]....
        /*0d58*/ 	.word	0x0000afa0
        /*0d5c*/ 	.word	0x00000002
        /*0d60*/ 	.word	0x00000100
        /*0d64*/ 	.short	0x010a
        /*0d66*/ 	.byte	0xff
	.zero		1


	//   ....[196]....
        /*0d68*/ 	.word	0x0000aff0
        /*0d6c*/ 	.word	0x00000000
        /*0d70*/ 	.word	0x00000100
        /*0d74*/ 	.short	0x010a
        /*0d76*/ 	.byte	0xff
	.zero		1


	//   ....[197]....
        /*0d78*/ 	.word	0x0000b040
        /*0d7c*/ 	.word	0x00000000
        /*0d80*/ 	.word	0x00000100
        /*0d84*/ 	.short	0x010a
        /*0d86*/ 	.byte	0xff
	.zero		1


	//----- nvinfo : EIATTR_NUM_MBARRIERS
	.align		4
.L_47:
        /*0d88*/ 	.byte	0x03, 0x38
        /*0d8a*/ 	.short	0x003b


	//----- nvinfo : EIATTR_EXIT_INSTR_OFFSETS
	.align		4
        /*0d8c*/ 	.byte	0x04, 0x1c
        /*0d8e*/ 	.short	(.L_49 - .L_48)


	//   ....[0]....
.L_48:
        /*0d90*/ 	.word	0x000030a0


	//   ....[1]....
        /*0d94*/ 	.word	0x000035a0


	//   ....[2]....
        /*0d98*/ 	.word	0x00003600


	//   ....[3]....
        /*0d9c*/ 	.word	0x000048a0


	//   ....[4]....
        /*0da0*/ 	.word	0x00005a80


	//   ....[5]....
        /*0da4*/ 	.word	0x00005ac0


	//   ....[6]....
        /*0da8*/ 	.word	0x00009df0


	//   ....[7]....
        /*0dac*/ 	.word	0x00009e70


	//   ....[8]....
        /*0db0*/ 	.word	0x00009ea0


	//   ....[9]....
        /*0db4*/ 	.word	0x00009f10


	//----- nvinfo : EIATTR_MAX_THREADS
	.align		4
.L_49:
        /*0db8*/ 	.byte	0x04, 0x05
        /*0dba*/ 	.short	(.L_51 - .L_50)
.L_50:
        /*0dbc*/ 	.word	0x00000100
        /*0dc0*/ 	.word	0x00000001
        /*0dc4*/ 	.word	0x00000001


	//----- nvinfo : EIATTR_CRS_STACK_SIZE
	.align		4
.L_51:
        /*0dc8*/ 	.byte	0x04, 0x1e
        /*0dca*/ 	.short	(.L_53 - .L_52)
.L_52:
        /*0dcc*/ 	.word	0x00000000


	//----- nvinfo : EIATTR_CBANK_PARAM_SIZE
	.align		4
.L_53:
        /*0dd0*/ 	.byte	0x03, 0x19
        /*0dd2*/ 	.short	0x0800


	//----- nvinfo : EIATTR_PARAM_CBANK
	.align		4
        /*0dd4*/ 	.byte	0x04, 0x0a
        /*0dd6*/ 	.short	(.L_55 - .L_54)
	.align		4
.L_54:
        /*0dd8*/ 	.word	index@(.nv.constant0._ZN7cutlass13device_kernelINS_4gemm6kernel13GemmUniversalIN4cute5tupleIJiiiiEEENS1_10collective13CollectiveMmaINS1_35MainloopSm100TmaUmmaWarpSpecializedILi16ELi2ELi4ENS5_IJNS4_1CILi2EEENSA_ILi1EEESC_EEEEENS5_IJNSA_ILi128EEENSA_ILi256EEENSA_ILi32EEEEEENS_6half_tENS5_IJlSC_lEEESJ_SK_NS4_8TiledMMAINS4_8MMA_AtomIJNS4_26SM100_MMA_F16BF16_2x1SM_SSISJ_SJ_fLi128ELi256ELNS4_4UMMA5MajorE0ELSP_0ELNSO_7ScaleInE0ELSQ_0EEEEEENS4_6LayoutINS5_IJSC_SC_SC_EEENS5_IJNSA_ILi0EEESV_SV_EEEEENS5_IJNS4_10UnderscoreESY_SY_EEEEENS4_18SM100_TMA_2SM_LOADENS4_14ComposedLayoutINS4_7SwizzleILi2ELi4ELi3EEENS4_18smem_ptr_flag_bitsILi16EEENST_INS5_IJNSA_ILi8EEESH_EEENS5_IJSH_SC_EEEEEEEvNS4_8identityES11_S1B_vS1C_EENS_8epilogue10collective18CollectiveEpilogueINS1E_23Sm100TmaWarpSpecializedILi4ELi2ELi32ELb1ELb0EEEJNS5_IJNSA_ILi64EEESG_SH_EEENS5_IJNST_IS1J_SC_EENST_INS5_IJSH_SB_EEENS5_IJSC_SF_EEEEEEEESJ_SK_SJ_SK_NS1E_6fusion15FusionCallbacksIS1I_NS1Q_17LinearCombinationISJ_fSJ_fLNS_15FloatRoundStyleE2EEES1K_S1P_JEEENS4_5SM1004TMEM4LOAD26SM100_TMEM_LOAD_32dp32b32xENS4_13SM90_TMA_LOADES1B_NS4_39AutoVectorizingCopyWithAssumedAlignmentILi128EEENS4_14SM90_TMA_STOREES1B_S22_S22_EEEvvEEEEvNT_6ParamsE)
        /*0ddc*/ 	.short	0x0380
        /*0dde*/ 	.short	0x0800


	//----- nvinfo : EIATTR_SW_WAR
	.align		4
.L_55:
        /*0de0*/ 	.byte	0x04, 0x36
        /*0de2*/ 	.short	(.L_57 - .L_56)
.L_56:
        /*0de4*/ 	.word	0x00000008
.L_57:


//--------------------- .nv.callgraph             --------------------------
	.section	.nv.callgraph,"",@"SHT_CUDA_CALLGRAPH"
	.align	4
	.sectionentsize	8
	.align		4
        /*0000*/ 	.word	0x00000000
	.align		4
        /*0004*/ 	.word	0xffffffff
	.align		4
        /*0008*/ 	.word	index@(_ZN7cutlass13device_kernelINS_4gemm6kernel13GemmUniversalIN4cute5tupleIJiiiiEEENS1_10collective13CollectiveMmaINS1_35MainloopSm100TmaUmmaWarpSpecializedILi16ELi2ELi4ENS5_IJNS4_1CILi2EEENSA_ILi1EEESC_EEEEENS5_IJNSA_ILi128EEENSA_ILi256EEENSA_ILi32EEEEEENS_6half_tENS5_IJlSC_lEEESJ_SK_NS4_8TiledMMAINS4_8MMA_AtomIJNS4_26SM100_MMA_F16BF16_2x1SM_SSISJ_SJ_fLi128ELi256ELNS4_4UMMA5MajorE0ELSP_0ELNSO_7ScaleInE0ELSQ_0EEEEEENS4_6LayoutINS5_IJSC_SC_SC_EEENS5_IJNSA_ILi0EEESV_SV_EEEEENS5_IJNS4_10UnderscoreESY_SY_EEEEENS4_18SM100_TMA_2SM_LOADENS4_14ComposedLayoutINS4_7SwizzleILi2ELi4ELi3EEENS4_18smem_ptr_flag_bitsILi16EEENST_INS5_IJNSA_ILi8EEESH_EEENS5_IJSH_SC_EEEEEEEvNS4_8identityES11_S1B_vS1C_EENS_8epilogue10collective18CollectiveEpilogueINS1E_23Sm100TmaWarpSpecializedILi4ELi2ELi32ELb1ELb0EEEJNS5_IJNSA_ILi64EEESG_SH_EEENS5_IJNST_IS1J_SC_EENST_INS5_IJSH_SB_EEENS5_IJSC_SF_EEEEEEEESJ_SK_SJ_SK_NS1E_6fusion15FusionCallbacksIS1I_NS1Q_17LinearCombinationISJ_fSJ_fLNS_15FloatRoundStyleE2EEES1K_S1P_JEEENS4_5SM1004TMEM4LOAD26SM100_TMEM_LOAD_32dp32b32xENS4_13SM90_TMA_LOADES1B_NS4_39AutoVectorizingCopyWithAssumedAlignmentILi128EEENS4_14SM90_TMA_STOREES1B_S22_S22_EEEvvEEEEvNT_6ParamsE)
	.align		4
        /*000c*/ 	.word	index@(__assertfail)
	.align		4
        /*0010*/ 	.word	0x00000000
	.align		4
        /*0014*/ 	.word	0xfffffffe
	.align		4
        /*0018*/ 	.word	0x00000000
	.align		4
        /*001c*/ 	.word	0xfffffffd
	.align		4
        /*0020*/ 	.word	0x00000000
	.align		4
        /*0024*/ 	.word	0xfffffffc


//--------------------- .nv.constant4             --------------------------
	.section	.nv.constant4,"a",@progbits
	.align	8
	.align		8
.nv.constant4:
        /*0000*/ 	.dword	__assertfail
	.align		8
        /*0008*/ 	.dword	__unnamed_1
	.align		8
        /*0010*/ 	.dword	__unnamed_2
	.align		8
        /*0018*/ 	.dword	_ZN40_INTERNAL_0d9dc9ea_4_k_cu_3a44bfb3_102544cuda3std3__45__cpo5beginE
	.align		8
        /*0020*/ 	.dword	_ZN40_INTERNAL_0d9dc9ea_4_k_cu_3a44bfb3_102544cuda3std3__45__cpo3endE
	.align		8
        /*0028*/ 	.dword	_ZN40_INTERNAL_0d9dc9ea_4_k_cu_3a44bfb3_102544cuda3std3__45__cpo6cbeginE
	.align		8
        /*0030*/ 	.dword	_ZN40_INTERNAL_0d9dc9ea_4_k_cu_3a44bfb3_102544cuda3std3__45__cpo4cendE
	.align		8
        /*0038*/ 	.dword	_ZN40_INTERNAL_0d9dc9ea_4_k_cu_3a44bfb3_102544cuda3std3__442_GLOBAL__N__0d9dc9ea_4_k_cu_3a44bfb3_102546ignoreE
	.align		8
        /*0040*/ 	.dword	_ZN40_INTERNAL_0d9dc9ea_4_k_cu_3a44bfb3_102544cuda3std3__419piecewise_constructE
	.align		8
        /*0048*/ 	.dword	_ZN40_INTERNAL_0d9dc9ea_4_k_cu_3a44bfb3_102544cuda3std3__48in_placeE
	.align		8
        /*0050*/ 	.dword	_ZN40_INTERNAL_0d9dc9ea_4_k_cu_3a44bfb3_102544cuda3std6ranges3__45__cpo4swapE
	.align		8
        /*0058*/ 	.dword	_ZN40_INTERNAL_0d9dc9ea_4_k_cu_3a44bfb3_102544cuda3std6ranges3__45__cpo9iter_moveE
	.align		8
        /*0060*/ 	.dword	_ZN40_INTERNAL_0d9dc9ea_4_k_cu_3a44bfb3_102544cute7productE
	.align		8
        /*0068*/ 	.dword	_ZN40_INTERNAL_0d9dc9ea_4_k_cu_3a44bfb3_102544cute1_E
	.align		8
        /*0070*/ 	.dword	$str$25
	.align		8
        /*0078*/ 	.dword	$str$26
	.align		8
        /*0080*/ 	.dword	$str$27
	.align		8
        /*0088*/ 	.dword	$str$28


//--------------------- .text._ZN7cutlass13device_kernelINS_4gemm6kernel13GemmUniversalIN4cute5tupleIJiiiiEEENS1_10collective13CollectiveMmaINS1_35MainloopSm100TmaUmmaWarpSpecializedILi16ELi2ELi4ENS5_IJNS4_1CILi2EEENSA_ILi1EEESC_EEEEENS5_IJNSA_ILi128EEENSA_ILi256EEENSA_ILi32EEEEEENS_6half_tENS5_IJlSC_lEEESJ_SK_NS4_8TiledMMAINS4_8MMA_AtomIJNS4_26SM100_MMA_F16BF16_2x1SM_SSISJ_SJ_fLi128ELi256ELNS4_4UMMA5MajorE0ELSP_0ELNSO_7ScaleInE0ELSQ_0EEEEEENS4_6LayoutINS5_IJSC_SC_SC_EEENS5_IJNSA_ILi0EEESV_SV_EEEEENS5_IJNS4_10UnderscoreESY_SY_EEEEENS4_18SM100_TMA_2SM_LOADENS4_14ComposedLayoutINS4_7SwizzleILi2ELi4ELi3EEENS4_18smem_ptr_flag_bitsILi16EEENST_INS5_IJNSA_ILi8EEESH_EEENS5_IJSH_SC_EEEEEEEvNS4_8identityES11_S1B_vS1C_EENS_8epilogue10collective18CollectiveEpilogueINS1E_23Sm100TmaWarpSpecializedILi4ELi2ELi32ELb1ELb0EEEJNS5_IJNSA_ILi64EEESG_SH_EEENS5_IJNST_IS1J_SC_EENST_INS5_IJSH_SB_EEENS5_IJSC_SF_EEEEEEEESJ_SK_SJ_SK_NS1E_6fusion15FusionCallbacksIS1I_NS1Q_17LinearCombinationISJ_fSJ_fLNS_15FloatRoundStyleE2EEES1K_S1P_JEEENS4_5SM1004TMEM4LOAD26SM100_TMEM_LOAD_32dp32b32xENS4_13SM90_TMA_LOADES1B_NS4_39AutoVectorizingCopyWithAssumedAlignmentILi128EEENS4_14SM90_TMA_STOREES1B_S22_S22_EEEvvEEEEvNT_6ParamsE --------------------------
	.section	.text._ZN7cutlass13device_kernelINS_4gemm6kernel13GemmUniversalIN4cute5tupleIJiiiiEEENS1_10collective13CollectiveMmaINS1_35MainloopSm100TmaUmmaWarpSpecializedILi16ELi2ELi4ENS5_IJNS4_1CILi2EEENSA_ILi1EEESC_EEEEENS5_IJNSA_ILi128EEENSA_ILi256EEENSA_ILi32EEEEEENS_6half_tENS5_IJlSC_lEEESJ_SK_NS4_8TiledMMAINS4_8MMA_AtomIJNS4_26SM100_MMA_F16BF16_2x1SM_SSISJ_SJ_fLi128ELi256ELNS4_4UMMA5MajorE0ELSP_0ELNSO_7ScaleInE0ELSQ_0EEEEEENS4_6LayoutINS5_IJSC_SC_SC_EEENS5_IJNSA_ILi0EEESV_SV_EEEEENS5_IJNS4_10UnderscoreESY_SY_EEEEENS4_18SM100_TMA_2SM_LOADENS4_14ComposedLayoutINS4_7SwizzleILi2ELi4ELi3EEENS4_18smem_ptr_flag_bitsILi16EEENST_INS5_IJNSA_ILi8EEESH_EEENS5_IJSH_SC_EEEEEEEvNS4_8identityES11_S1B_vS1C_EENS_8epilogue10collective18CollectiveEpilogueINS1E_23Sm100TmaWarpSpecializedILi4ELi2ELi32ELb1ELb0EEEJNS5_IJNSA_ILi64EEESG_SH_EEENS5_IJNST_IS1J_SC_EENST_INS5_IJSH_SB_EEENS5_IJSC_SF_EEEEEEEESJ_SK_SJ_SK_NS1E_6fusion15FusionCallbacksIS1I_NS1Q_17LinearCombinationISJ_fSJ_fLNS_15FloatRoundStyleE2EEES1K_S1P_JEEENS4_5SM1004TMEM4LOAD26SM100_TMEM_LOAD_32dp32b32xENS4_13SM90_TMA_LOADES1B_NS4_39AutoVectorizingCopyWithAssumedAlignmentILi128EEENS4_14SM90_TMA_STOREES1B_S22_S22_EEEvvEEEEvNT_6ParamsE,"ax",@progbits
	.align	128
.text._ZN7cutlass13device_kernelINS_4gemm6kernel13GemmUniversalIN4cute5tupleIJiiiiEEENS1_10collective13CollectiveMmaINS1_35MainloopSm100TmaUmmaWarpSpecializedILi16ELi2ELi4ENS5_IJNS4_1CILi2EEENSA_ILi1EEESC_EEEEENS5_IJNSA_ILi128EEENSA_ILi256EEENSA_ILi32EEEEEENS_6half_tENS5_IJlSC_lEEESJ_SK_NS4_8TiledMMAINS4_8MMA_AtomIJNS4_26SM100_MMA_F16BF16_2x1SM_SSISJ_SJ_fLi128ELi256ELNS4_4UMMA5MajorE0ELSP_0ELNSO_7ScaleInE0ELSQ_0EEEEEENS4_6LayoutINS5_IJSC_SC_SC_EEENS5_IJNSA_ILi0EEESV_SV_EEEEENS5_IJNS4_10UnderscoreESY_SY_EEEEENS4_18SM100_TMA_2SM_LOADENS4_14ComposedLayoutINS4_7SwizzleILi2ELi4ELi3EEENS4_18smem_ptr_flag_bitsILi16EEENST_INS5_IJNSA_ILi8EEESH_EEENS5_IJSH_SC_EEEEEEEvNS4_8identityES11_S1B_vS1C_EENS_8epilogue10collective18CollectiveEpilogueINS1E_23Sm100TmaWarpSpecializedILi4ELi2ELi32ELb1ELb0EEEJNS5_IJNSA_ILi64EEESG_SH_EEENS5_IJNST_IS1J_SC_EENST_INS5_IJSH_SB_EEENS5_IJSC_SF_EEEEEEEESJ_SK_SJ_SK_NS1E_6fusion15FusionCallbacksIS1I_NS1Q_17LinearCombinationISJ_fSJ_fLNS_15FloatRoundStyleE2EEES1K_S1P_JEEENS4_5SM1004TMEM4LOAD26SM100_TMEM_LOAD_32dp32b32xENS4_13SM90_TMA_LOADES1B_NS4_39AutoVectorizingCopyWithAssumedAlignmentILi128EEENS4_14SM90_TMA_STOREES1B_S22_S22_EEEvvEEEEvNT_6ParamsE:
        .type           _ZN7cutlass13device_kernelINS_4gemm6kernel13GemmUniversalIN4cute5tupleIJiiiiEEENS1_10collective13CollectiveMmaINS1_35MainloopSm100TmaUmmaWarpSpecializedILi16ELi2ELi4ENS5_IJNS4_1CILi2EEENSA_ILi1EEESC_EEEEENS5_IJNSA_ILi128EEENSA_ILi256EEENSA_ILi32EEEEEENS_6half_tENS5_IJlSC_lEEESJ_SK_NS4_8TiledMMAINS4_8MMA_AtomIJNS4_26SM100_MMA_F16BF16_2x1SM_SSISJ_SJ_fLi128ELi256ELNS4_4UMMA5MajorE0ELSP_0ELNSO_7ScaleInE0ELSQ_0EEEEEENS4_6LayoutINS5_IJSC_SC_SC_EEENS5_IJNSA_ILi0EEESV_SV_EEEEENS5_IJNS4_10UnderscoreESY_SY_EEEEENS4_18SM100_TMA_2SM_LOADENS4_14ComposedLayoutINS4_7SwizzleILi2ELi4ELi3EEENS4_18smem_ptr_flag_bitsILi16EEENST_INS5_IJNSA_ILi8EEESH_EEENS5_IJSH_SC_EEEEEEEvNS4_8identityES11_S1B_vS1C_EENS_8epilogue10collective18CollectiveEpilogueINS1E_23Sm100TmaWarpSpecializedILi4ELi2ELi32ELb1ELb0EEEJNS5_IJNSA_ILi64EEESG_SH_EEENS5_IJNST_IS1J_SC_EENST_INS5_IJSH_SB_EEENS5_IJSC_SF_EEEEEEEESJ_SK_SJ_SK_NS1E_6fusion15FusionCallbacksIS1I_NS1Q_17LinearCombinationISJ_fSJ_fLNS_15FloatRoundStyleE2EEES1K_S1P_JEEENS4_5SM1004TMEM4LOAD26SM100_TMEM_LOAD_32dp32b32xENS4_13SM90_TMA_LOADES1B_NS4_39AutoVectorizingCopyWithAssumedAlignmentILi128EEENS4_14SM90_TMA_STOREES1B_S22_S22_EEEvvEEEEvNT_6ParamsE,@function
        .size           _ZN7cutlass13device_kernelINS_4gemm6kernel13GemmUniversalIN4cute5tupleIJiiiiEEENS1_10collective13CollectiveMmaINS1_35MainloopSm100TmaUmmaWarpSpecializedILi16ELi2ELi4ENS5_IJNS4_1CILi2EEENSA_ILi1EEESC_EEEEENS5_IJNSA_ILi128EEENSA_ILi256EEENSA_ILi32EEEEEENS_6half_tENS5_IJlSC_lEEESJ_SK_NS4_8TiledMMAINS4_8MMA_AtomIJNS4_26SM100_MMA_F16BF16_2x1SM_SSISJ_SJ_fLi128ELi256ELNS4_4UMMA5MajorE0ELSP_0ELNSO_7ScaleInE0ELSQ_0EEEEEENS4_6LayoutINS5_IJSC_SC_SC_EEENS5_IJNSA_ILi0EEESV_SV_EEEEENS5_IJNS4_10UnderscoreESY_SY_EEEEENS4_18SM100_TMA_2SM_LOADENS4_14ComposedLayoutINS4_7SwizzleILi2ELi4ELi3EEENS4_18smem_ptr_flag_bitsILi16EEENST_INS5_IJNSA_ILi8EEESH_EEENS5_IJSH_SC_EEEEEEEvNS4_8identityES11_S1B_vS1C_EENS_8epilogue10collective18CollectiveEpilogueINS1E_23Sm100TmaWarpSpecializedILi4ELi2ELi32ELb1ELb0EEEJNS5_IJNSA_ILi64EEESG_SH_EEENS5_IJNST_IS1J_SC_EENST_INS5_IJSH_SB_EEENS5_IJSC_SF_EEEEEEEESJ_SK_SJ_SK_NS1E_6fusion15FusionCallbacksIS1I_NS1Q_17LinearCombinationISJ_fSJ_fLNS_15FloatRoundStyleE2EEES1K_S1P_JEEENS4_5SM1004TMEM4LOAD26SM100_TMEM_LOAD_32dp32b32xENS4_13SM90_TMA_LOADES1B_NS4_39AutoVectorizingCopyWithAssumedAlignmentILi128EEENS4_14SM90_TMA_STOREES1B_S22_S22_EEEvvEEEEvNT_6ParamsE,(.L_x_234 - _ZN7cutlass13device_kernelINS_4gemm6kernel13GemmUniversalIN4cute5tupleIJiiiiEEENS1_10collective13CollectiveMmaINS1_35MainloopSm100TmaUmmaWarpSpecializedILi16ELi2ELi4ENS5_IJNS4_1CILi2EEENSA_ILi1EEESC_EEEEENS5_IJNSA_ILi128EEENSA_ILi256EEENSA_ILi32EEEEEENS_6half_tENS5_IJlSC_lEEESJ_SK_NS4_8TiledMMAINS4_8MMA_AtomIJNS4_26SM100_MMA_F16BF16_2x1SM_SSISJ_SJ_fLi128ELi256ELNS4_4UMMA5MajorE0ELSP_0ELNSO_7ScaleInE0ELSQ_0EEEEEENS4_6LayoutINS5_IJSC_SC_SC_EEENS5_IJNSA_ILi0EEESV_SV_EEEEENS5_IJNS4_10UnderscoreESY_SY_EEEEENS4_18SM100_TMA_2SM_LOADENS4_14ComposedLayoutINS4_7SwizzleILi2ELi4ELi3EEENS4_18smem_ptr_flag_bitsILi16EEENST_INS5_IJNSA_ILi8EEESH_EEENS5_IJSH_SC_EEEEEEEvNS4_8identityES11_S1B_vS1C_EENS_8epilogue10collective18CollectiveEpilogueINS1E_23Sm100TmaWarpSpecializedILi4ELi2ELi32ELb1ELb0EEEJNS5_IJNSA_ILi64EEESG_SH_EEENS5_IJNST_IS1J_SC_EENST_INS5_IJSH_SB_EEENS5_IJSC_SF_EEEEEEEESJ_SK_SJ_SK_NS1E_6fusion15FusionCallbacksIS1I_NS1Q_17LinearCombinationISJ_fSJ_fLNS_15FloatRoundStyleE2EEES1K_S1P_JEEENS4_5SM1004TMEM4LOAD26SM100_TMEM_LOAD_32dp32b32xENS4_13SM90_TMA_LOADES1B_NS4_39AutoVectorizingCopyWithAssumedAlignmentILi128EEENS4_14SM90_TMA_STOREES1B_S22_S22_EEEvvEEEEvNT_6ParamsE)
        .other          _ZN7cutlass13device_kernelINS_4gemm6kernel13GemmUniversalIN4cute5tupleIJiiiiEEENS1_10collective13CollectiveMmaINS1_35MainloopSm100TmaUmmaWarpSpecializedILi16ELi2ELi4ENS5_IJNS4_1CILi2EEENSA_ILi1EEESC_EEEEENS5_IJNSA_ILi128EEENSA_ILi256EEENSA_ILi32EEEEEENS_6half_tENS5_IJlSC_lEEESJ_SK_NS4_8TiledMMAINS4_8MMA_AtomIJNS4_26SM100_MMA_F16BF16_2x1SM_SSISJ_SJ_fLi128ELi256ELNS4_4UMMA5MajorE0ELSP_0ELNSO_7ScaleInE0ELSQ_0EEEEEENS4_6LayoutINS5_IJSC_SC_SC_EEENS5_IJNSA_ILi0EEESV_SV_EEEEENS5_IJNS4_10UnderscoreESY_SY_EEEEENS4_18SM100_TMA_2SM_LOADENS4_14ComposedLayoutINS4_7SwizzleILi2ELi4ELi3EEENS4_18smem_ptr_flag_bitsILi16EEENST_INS5_IJNSA_ILi8EEESH_EEENS5_IJSH_SC_EEEEEEEvNS4_8identityES11_S1B_vS1C_EENS_8epilogue10collective18CollectiveEpilogueINS1E_23Sm100TmaWarpSpecializedILi4ELi2ELi32ELb1ELb0EEEJNS5_IJNSA_ILi64EEESG_SH_EEENS5_IJNST_IS1J_SC_EENST_INS5_IJSH_SB_EEENS5_IJSC_SF_EEEEEEEESJ_SK_SJ_SK_NS1E_6fusion15FusionCallbacksIS1I_NS1Q_17LinearCombinationISJ_fSJ_fLNS_15FloatRoundStyleE2EEES1K_S1P_JEEENS4_5SM1004TMEM4LOAD26SM100_TMEM_LOAD_32dp32b32xENS4_13SM90_TMA_LOADES1B_NS4_39AutoVectorizingCopyWithAssumedAlignmentILi128EEENS4_14SM90_TMA_STOREES1B_S22_S22_EEEvvEEEEvNT_6ParamsE,@"STO_CUDA_ENTRY STV_DEFAULT"
_ZN7cutlass13device_kernelINS_4gemm6kernel13GemmUniversalIN4cute5tupleIJiiiiEEENS1_10collective13CollectiveMmaINS1_35MainloopSm100TmaUmmaWarpSpecializedILi16ELi2ELi4ENS5_IJNS4_1CILi2EEENSA_ILi1EEESC_EEEEENS5_IJNSA_ILi128EEENSA_ILi256EEENSA_ILi32EEEEEENS_6half_tENS5_IJlSC_lEEESJ_SK_NS4_8TiledMMAINS4_8MMA_AtomIJNS4_26SM100_MMA_F16BF16_2x1SM_SSISJ_SJ_fLi128ELi256ELNS4_4UMMA5MajorE0ELSP_0ELNSO_7ScaleInE0ELSQ_0EEEEEENS4_6LayoutINS5_IJSC_SC_SC_EEENS5_IJNSA_ILi0EEESV_SV_EEEEENS5_IJNS4_10UnderscoreESY_SY_EEEEENS4_18SM100_TMA_2SM_LOADENS4_14ComposedLayoutINS4_7SwizzleILi2ELi4ELi3EEENS4_18smem_ptr_flag_bitsILi16EEENST_INS5_IJNSA_ILi8EEESH_EEENS5_IJSH_SC_EEEEEEEvNS4_8identityES11_S1B_vS1C_EENS_8epilogue10collective18CollectiveEpilogueINS1E_23Sm100TmaWarpSpecializedILi4ELi2ELi32ELb1ELb0EEEJNS5_IJNSA_ILi64EEESG_SH_EEENS5_IJNST_IS1J_SC_EENST_INS5_IJSH_SB_EEENS5_IJSC_SF_EEEEEEEESJ_SK_SJ_SK_NS1E_6fusion15FusionCallbacksIS1I_NS1Q_17LinearCombinationISJ_fSJ_fLNS_15FloatRoundStyleE2EEES1K_S1P_JEEENS4_5SM1004TMEM4LOAD26SM100_TMEM_LOAD_32dp32b32xENS4_13SM90_TMA_LOADES1B_NS4_39AutoVectorizingCopyWithAssumedAlignmentILi128EEENS4_14SM90_TMA_STOREES1B_S22_S22_EEEvvEEEEvNT_6ParamsE:
[----:B------:R-:W1:Y:S01]  /*0000*/  LDC R1, c[0x0][0x37c] ;  /* 0x0000df00ff017b82 */ /* 0x000e620000000800 */
[----:B------:R-:W2:Y:S01]  /*0010*/  S2R R105, SR_TID.X ;  /* 0x0000000000697919 */ /* 0x000ea20000002100 */
[----:B------:R-:W3:Y:S06]  /*0020*/  LDCU.64 UR6, c[0x0][0x890] ;  /* 0x00011200ff0677ac */ /* 0x000eec0008000a00 */
[----:B------:R-:W4:Y:S01]  /*0030*/  S2UR UR37, SR_CgaCtaId ;  /* 0x00000000002579c3 */ /* 0x000f220000008800 */
[----:B------:R-:W-:Y:S02]  /*0040*/  PRMT R92, RZ, 0x7610, R92 ;  /* 0x00007610ff5c7816 */ /* 0x000fe4000000005c */
[----:B------:R-:W-:Y:S01]  /*0050*/  ELECT P1, URZ, PT ;  /* 0x0000000000ff782f */ /* 0x000fe20003820000 */
[----:B------:R-:W1:Y:S01]  /*0060*/  LDCU.64 UR46, c[0x0][0x358] ;  /* 0x00006b00ff2e77ac */ /* 0x000e620008000a00 */
[----:B---3--:R-:W-:-:S04]  /*0070*/  UISETP.NE.U32.AND UP0, UPT, UR6, URZ, UPT ;  /* 0x000000ff0600728c */ /* 0x008fc8000bf05070 */
[----:B------:R-:W-:Y:S02]  /*0080*/  UISETP.NE.AND.EX UP0, UPT, UR7, URZ, UPT, UP0 ;  /* 0x000000ff0700728c */ /* 0x000fe4000bf05300 */
[----:B----4-:R-:W-:Y:S02]  /*0090*/  ULOP3.LUT UR5, UR37, 0x1, URZ, 0xc0, !UPT ;  /* 0x0000000125057892 */ /* 0x010fe4000f8ec0ff */
[----:B------:R-:W-:Y:S01]  /*00a0*/  ULOP3.LUT UR4, UR37, 0x1, URZ, 0x3c, !UPT ;  /* 0x0000000125047892 */ /* 0x000fe2000f8e3cff */
[----:B--2---:R-:W-:-:S05]  /*00b0*/  SHF.R.U32.HI R96, RZ, 0x5, R105 ;  /* 0x00000005ff607819 */ /* 0x004fca0000011669 */
[----:B------:R-:W2:Y:S02]  /*00c0*/  SHFL.IDX PT, R0, R96, RZ, 0x1f ;  /* 0x00001fff60007589 */ /* 0x000ea400000e0000 */
[----:B--2---:R-:W-:Y:S01]  /*00d0*/  R2UR UR10, R0 ;  /* 0x00000000000a72ca */ /* 0x004fe200000e0000 */
[----:B-1----:R-:W-:-:S14]  /*00e0*/  BRA.U UP0, `(.L_x_0) ;  /* 0x00000001002c7547 */ /* 0x002fdc000b800000 */
[----:B------:R-:W1:Y:S02]  /*00f0*/  LDCU.64 UR8, c[0x0][0x888] ;  /* 0x00011100ff0877ac */ /* 0x000e640008000a00 */
[----:B-1----:R-:W-:-:S04]  /*0100*/  UISETP.NE.U32.AND UP0, UPT, UR8, URZ, UPT ;  /* 0x000000ff0800728c */ /* 0x002fc8000bf05070 */
[----:B------:R-:W-:-:S09]  /*0110*/  UISETP.NE.AND.EX UP0, UPT, UR9, URZ, UPT, UP0 ;  /* 0x000000ff0900728c */ /* 0x000fd2000bf05300 */
[----:B------:R-:W-:Y:S05]  /*0120*/  BRA.U !UP0, `(.L_x_1) ;  /* 0x0000000108107547 */ /* 0x000fea000b800000 */
[----:B------:R-:W1:Y:S02]  /*0130*/  LDC.64 R2, c[0x0][0x888] ;  /* 0x00022200ff027b82 */ /* 0x000e640000000a00 */
[----:B-1----:R1:W5:Y:S01]  /*0140*/  LDG.E R49, desc[UR46][R2.64] ;  /* 0x0000002e02317981 */ /* 0x002362000c1e1900 */
[----:B------:R-:W-:Y:S01]  /*0150*/  HFMA2 R92, -RZ, RZ, 0, 5.9604644775390625e-08 ;  /* 0x00000001ff5c7431 */ /* 0x000fe200000001ff */
[----:B------:R-:W-:Y:S05]  /*0160*/  BRA `(.L_x_0) ;  /* 0x00000000000c7947 */ /* 0x000fea0003800000 */
.L_x_1:
[----:B------:R-:W1:Y:S01]  /*0170*/  LDCU UR8, c[0x0][0x880] ;  /* 0x00011000ff0877ac */ /* 0x000e620008000800 */
[----:B------:R-:W-:Y:S01]  /*0180*/  HFMA2 R92, -RZ, RZ, 0, 5.9604644775390625e-08 ;  /* 0x00000001ff5c7431 */ /* 0x000fe200000001ff */
[----:B-1----:R-:W-:-:S07]  /*0190*/  MOV R49, UR8 ;  /* 0x0000000800317c02 */ /* 0x002fce0008000f00 */
.L_x_0:
[----:B------:R-:W2:Y:S02]  /*01a0*/  LDCU.64 UR8, c[0x0][0x8b0] ;  /* 0x00011600ff0877ac */ /* 0x000ea40008000a00 */
[----:B--2---:R-:W-:-:S04]  /*01b0*/  UISETP.NE.U32.AND UP0, UPT, UR8, URZ, UPT ;  /* 0x000000ff0800728c */ /* 0x004fc8000bf05070 */
[----:B------:R-:W-:-:S09]  /*01c0*/  UISETP.NE.AND.EX UP0, UPT, UR9, URZ, UPT, UP0 ;  /* 0x000000ff0900728c */ /* 0x000fd2000bf05300 */
[----:B------:R-:W-:Y:S05]  /*01d0*/  BRA.U UP0, `(.L_x_2) ;  /* 0x0000000100247547 */ /* 0x000fea000b800000 */
[----:B------:R-:W2:Y:S02]  /*01e0*/  LDCU.64 UR8, c[0x0][0x8a8] ;  /* 0x00011500ff0877ac */ /* 0x000ea40008000a00 */
[----:B--2---:R-:W-:-:S04]  /*01f0*/  UISETP.NE.U32.AND UP0, UPT, UR8, URZ, UPT ;  /* 0x000000ff0800728c */ /* 0x004fc8000bf05070 */
[----:B------:R-:W-:-:S09]  /*0200*/  UISETP.NE.AND.EX UP0, UPT, UR9, URZ, UPT, UP0 ;  /* 0x000000ff0900728c */ /* 0x000fd2000bf05300 */
[----:B------:R-:W-:Y:S05]  /*0210*/  BRA.U !UP0, `(.L_x_3) ;  /* 0x00000001080c7547 */ /* 0x000fea000b800000 */
[----:B-1----:R-:W1:Y:S02]  /*0220*/  LDC.64 R2, c[0x0][0x8a8] ;  /* 0x00022a00ff027b82 */ /* 0x002e640000000a00 */
[----:B-1----:R2:W5:Y:S01]  /*0230*/  LDG.E R47, desc[UR46][R2.64] ;  /* 0x0000002e022f7981 */ /* 0x002562000c1e1900 */
[----:B------:R-:W-:Y:S05]  /*0240*/  BRA `(.L_x_2) ;  /* 0x0000000000087947 */ /* 0x000fea0003800000 */
.L_x_3:
[----:B------:R-:W2:Y:S02]  /*0250*/  LDCU UR8, c[0x0][0x8a0] ;  /* 0x00011400ff0877ac */ /* 0x000ea40008000800 */
[----:B--2---:R-:W-:Y:S02]  /*0260*/  MOV R47, UR8 ;  /* 0x00000008002f7c02 */ /* 0x004fe40008000f00 */
.L_x_2:
[----:B------:R-:W-:Y:S01]  /*0270*/  IMAD.U32 R0, RZ, RZ, UR10 ;  /* 0x0000000aff007e24 */ /* 0x000fe2000f8e00ff */
[----:B------:R-:W-:Y:S04]  /*0280*/  BSSY.RECONVERGENT B0, `(.L_x_4) ;  /* 0x000000c000007945 */ /* 0x000fe80003800200 */
[C---:B------:R-:W-:Y:S02]  /*0290*/  ISETP.NE.OR P2, PT, R0.reuse, 0x1, !P1 ;  /* 0x000000010000780c */ /* 0x040fe40004f45670 */
[----:B------:R-:W-:-:S11]  /*02a0*/  ISETP.NE.OR P0, PT, R0, 0x3, !P1 ;  /* 0x000000030000780c */ /* 0x000fd60004f05670 */
[----:B------:R-:W-:Y:S05]  /*02b0*/  @P2 BRA `(.L_x_5) ;  /* 0x0000000000202947 */ /* 0x000fea0003800000 */
[----:B------:R-:W3:Y:S02]  /*02c0*/  LDCU.64 UR8, c[0x0][0x348] ;  /* 0x00006900ff0877ac */ /* 0x000ee40008000a00 */
[----:B---3--:R-:W-:Y:S02]  /*02d0*/  UIADD3 UR12, UP1, UPT, UR8, 0x80, URZ ;  /* 0x00000080080c7890 */ /* 0x008fe4000ff3e0ff */
[----:B------:R-:W-:Y:S02]  /*02e0*/  UIADD3 UR8, UP0, UPT, UR8, 0x180, URZ ;  /* 0x0000018008087890 */ /* 0x000fe4000ff1e0ff */
[----:B------:R-:W-:Y:S02]  /*02f0*/  UIADD3.X UR13, UPT, UPT, URZ, UR9, URZ, UP1, !UPT ;  /* 0x00000009ff0d7290 */ /* 0x000fe40008ffe4ff */
[----:B------:R-:W-:-:S07]  /*0300*/  UIADD3.X UR9, UPT, UPT, URZ, UR9, URZ, UP0, !UPT ;  /* 0x00000009ff097290 */ /* 0x000fce00087fe4ff */
[----:B------:R3:W-:Y:S02]  /*0310*/  UTMACCTL.PF [UR12] ;  /* 0x000000000c0079b9 */ /* 0x0007e40008040000 */
[----:B------:R3:W-:Y:S02]  /*0320*/  UTMACCTL.PF [UR8] ;  /* 0x00000000080079b9 */ /* 0x0007e40008040000 */
[----:B---3--:R-:W-:Y:S01]  /*0330*/  NOP ;  /* 0x0000000000007918 */ /* 0x008fe20000000000 */
.L_x_5:
[----:B------:R-:W-:Y:S05]  /*0340*/  BSYNC.RECONVERGENT B0 ;  /* 0x0000000000007941 */ /* 0x000fea0003800200 */
.L_x_4:
[----:B------:R-:W-:Y:S04]  /*0350*/  BSSY.RECONVERGENT B0, `(.L_x_6) ;  /* 0x000000a000007945 */ /* 0x000fe80003800200 */
        /* <DEDUP_REMOVED lines=9> */
.L_x_7:
[----:B------:R-:W-:Y:S05]  /*03f0*/  BSYNC.RECONVERGENT B0 ;  /* 0x0000000000007941 */ /* 0x000fea0003800200 */
.L_x_6:
[----:B------:R-:W3:Y:S01]  /*0400*/  LDCU.64 UR8, c[0x0][0x888] ;  /* 0x00011100ff0877ac */ /* 0x000ee20008000a00 */
[----:B------:R-:W-:Y:S02]  /*0410*/  UISETP.EQ.U32.AND UP1, UPT, UR6, URZ, UPT ;  /* 0x000000ff0600728c */ /* 0x000fe4000bf22070 */
[----:B------:R-:W-:Y:S02]  /*0420*/  UPLOP3.LUT UP5, UPT, UPT, UPT, UPT, 0x80, 0x8 ;  /* 0x000000000008789c */ /* 0x000fe40003faf070 */
[----:B---3--:R-:W-:-:S04]  /*0430*/  UISETP.NE.U32.AND UP0, UPT, UR8, URZ, UPT ;  /* 0x000000ff0800728c */ /* 0x008fc8000bf05070 */
[----:B------:R-:W-:-:S04]  /*0440*/  UISETP.NE.AND.EX UP0, UPT, UR9, URZ, UPT, UP0 ;  /* 0x000000ff0900728c */ /* 0x000fc8000bf05300 */
[----:B------:R-:W-:-:S04]  /*0450*/  UISETP.EQ.OR.EX UP2, UPT, UR7, URZ, !UP0, UP1 ;  /* 0x000000ff0700728c */ /* 0x000fc8000c742710 */
[----:B------:R-:W-:-:S05]  /*0460*/  UP2UR UR50, UPR, URZ, 0x4 ;  /* 0x00000004ff327883 */ /* 0x000fca0008000000 */
[----:B------:R-:W-:Y:S07]  /*0470*/  BRA.U !UP2, `(.L_x_8) ;  /* 0x000000010a207547 */ /* 0x000fee000b800000 */
[----:B------:R-:W-:Y:S01]  /*0480*/  UISETP.NE.U32.AND UP2, UPT, UR6, URZ, UPT ;  /* 0x000000ff0600728c */ /* 0x000fe2000bf45070 */
[----:B-----5:R-:W-:Y:S01]  /*0490*/  FSETP.NEU.AND P0, PT, R49, RZ, PT ;  /* 0x000000ff3100720b */ /* 0x020fe20003f0d000 */
[----:B------:R-:W-:Y:S02]  /*04a0*/  USEL UR6, URZ, 0xffffffff, UP0 ;  /* 0xffffffffff067887 */ /* 0x000fe40008000000 */
[----:B------:R-:W-:-:S10]  /*04b0*/  UISETP.NE.AND.EX UP2, UPT, UR7, URZ, UPT, UP2 ;  /* 0x000000ff0700728c */ /* 0x000fd4000bf45320 */
[----:B------:R-:W-:Y:S01]  /*04c0*/  VOTEU.ANY UP1, P0 ;  /* 0x0000000000ff7886 */ /* 0x000fe20000020100 */
[----:B------:R-:W-:-:S04]  /*04d0*/  @!UP2 USEL UR6, URZ, 0xffffffff, UP1 ;  /* 0xffffffffff06a887 */ /* 0x000fc80008800000 */
[----:B------:R-:W-:-:S04]  /*04e0*/  ULOP3.LUT UR6, UR6, 0x1, URZ, 0xc0, !UPT ;  /* 0x0000000106067892 */ /* 0x000fc8000f8ec0ff */
[----:B------:R-:W-:-:S11]  /*04f0*/  UISETP.NE.U32.AND UP5, UPT, UR6, 0x1, UPT ;  /* 0x000000010600788c */ /* 0x000fd6000bfa5070 */
.L_x_8:
[----:B------:R-:W3:Y:S01]  /*0500*/  SHFL.IDX PT, R0, R96, RZ, 0x1f ;  /* 0x00001fff60007589 */ /* 0x000ee200000e0000 */
[----:B------:R-:W-:-:S04]  /*0510*/  UISETP.NE.AND UP1, UPT, UR10, 0x2, UPT ;  /* 0x000000020a00788c */ /* 0x000fc8000bf25270 */
[----:B------:R-:W-:Y:S02]  /*0520*/  UISETP.EQ.AND UP2, UPT, UR5, URZ, !UP1 ;  /* 0x000000ff0500728c */ /* 0x000fe4000cf42270 */
[----:B------:R-:W-:-:S04]  /*0530*/  USEL UR6, URZ, 0x1, UP1 ;  /* 0x00000001ff067887 */ /* 0x000fc80008800000 */
[----:B------:R-:W-:Y:S02]  /*0540*/  PLOP3.LUT P5, PT, P1, PT, UP2, 0x80, 0x8 ;  /* 0x000000000008781c */ /* 0x000fe40000faf028 */
[----:B---3--:R-:W-:-:S13]  /*0550*/  ISETP.NE.AND P0, PT, R0, RZ, PT ;  /* 0x000000ff0000720c */ /* 0x008fda0003f05270 */
[----:B------:R-:W-:Y:S05]  /*0560*/  @P0 BRA `(.L_x_9) ;  /* 0x0000000000b00947 */ /* 0x000fea0003800000 */
[----:B------:R-:W-:Y:S01]  /*0570*/  ELECT P0, URZ, PT ;  /* 0x0000000000ff782f */ /* 0x000fe20003800000 */
[----:B------:R-:W-:-:S12]  /*0580*/  BSSY.RECONVERGENT B0, `(.L_x_9) ;  /* 0x000002a000007945 */ /* 0x000fd80003800200 */
[----:B------:R-:W-:Y:S05]  /*0590*/  @!P0 BRA `(.L_x_10) ;  /* 0x0000000000a08947 */ /* 0x000fea0003800000 */
[----:B------:R-:W-:Y:S01]  /*05a0*/  UMOV UR8, 0x400 ;  /* 0x0000040000087882 */ /* 0x000fe20000000000 */
[----:B------:R-:W-:Y:S01]  /*05b0*/  UMOV UR7, 0x1 ;  /* 0x0000000100077882 */ /* 0x000fe20000000000 */
[----:B------:R-:W-:Y:S02]  /*05c0*/  ULEA UR8, UR37, UR8, 0x18 ;  /* 0x0000000825087291 */ /* 0x000fe4000f8ec0ff */
[----:B------:R-:W-:-:S04]  /*05d0*/  UIADD3 UR12, UPT, UPT, -UR7, 0x100000, URZ ;  /* 0x00100000070c7890 */ /* 0x000fc8000fffe1ff */
[----:B------:R-:W-:Y:S02]  /*05e0*/  USHF.L.U32 UR13, UR12, 0xb, URZ ;  /* 0x0000000b0c0d7899 */ /* 0x000fe400080006ff */
[----:B------:R-:W-:Y:S01]  /*05f0*/  USHF.L.U32 UR12, UR12, 0x1, URZ ;  /* 0x000000010c0c7899 */ /* 0x000fe200080006ff */
[----:B------:R-:W3:Y:S11]  /*0600*/  FENCE.VIEW.ASYNC.S ;  /* 0x00000000000073c6 */ /* 0x000ef60000000000 */
[----:B---3--:R3:W4:Y:S01]  /*0610*/  SYNCS.EXCH.64 URZ, [UR8], UR12 ;  /* 0x0000000c08ff75b2 */ /* 0x0087220008000100 */
[----:B------:R3:W1:Y:S01]  /*0620*/  SYNCS.EXCH.64 URZ, [UR8+0x80], UR12 ;  /* 0x0000800c08ff75b2 */ /* 0x0006620008000100 */
        /* <DEDUP_REMOVED lines=29> */
[----:B------:R3:W1:Y:S02]  /*0800*/  SYNCS.EXCH.64 URZ, [UR8+0xf8], UR12 ;  /* 0x0000f80c08ff75b2 */ /* 0x0006640008000100 */
[----:B---34-:R-:W-:Y:S01]  /*0810*/  NOP ;  /* 0x0000000000007918 */ /* 0x018fe20000000000 */
.L_x_10:
[----:B------:R-:W-:Y:S05]  /*0820*/  BSYNC.RECONVERGENT B0 ;  /* 0x0000000000007941 */ /* 0x000fea0003800200 */
.L_x_9:
[----:B------:R-:W3:Y:S01]  /*0830*/  SHFL.IDX PT, R0, R96, RZ, 0x1f ;  /* 0x00001fff60007589 */ /* 0x000ee200000e0000 */
[----:B------:R-:W-:Y:S01]  /*0840*/  NOP ;  /* 0x0000000000007918 */ /* 0x000fe20000000000 */
[----:B---3--:R-:W-:-:S13]  /*0850*/  ISETP.NE.AND P0, PT, R0, 0x1, PT ;  /* 0x000000010000780c */ /* 0x008fda0003f05270 */
[----:B------:R-:W-:Y:S05]  /*0860*/  @P0 BRA `(.L_x_11) ;  /* 0x0000000000540947 */ /* 0x000fea0003800000 */
[----:B------:R-:W-:Y:S01]  /*0870*/  UMOV UR9, 0x400 ;  /* 0x0000040000097882 */ /* 0x000fe20000000000 */
[----:B------:R-:W-:Y:S01]  /*0880*/  UMOV UR8, 0x20 ;  /* 0x0000002000087882 */ /* 0x000fe20000000000 */
[----:B------:R-:W-:Y:S01]  /*0890*/  UMOV UR7, 0x80 ;  /* 0x0000008000077882 */ /* 0x000fe20000000000 */
[----:B------:R-:W-:Y:S02]  /*08a0*/  ULEA UR9, UR37, UR9, 0x18 ;  /* 0x0000000925097291 */ /* 0x000fe4000f8ec0ff */
[----:B------:R-:W-:-:S04]  /*08b0*/  UIADD3 UR12, UPT, UPT, -UR8, 0x100000, URZ ;  /* 0x00100000080c7890 */ /* 0x000fc8000fffe1ff */
[----:B------:R-:W-:Y:S02]  /*08c0*/  USHF.L.U32 UR13, UR12, 0xb, URZ ;  /* 0x0000000b0c0d7899 */ /* 0x000fe400080006ff */
[----:B------:R-:W-:Y:S02]  /*08d0*/  USHF.L.U32 UR12, UR12, 0x1, URZ ;  /* 0x000000010c0c7899 */ /* 0x000fe400080006ff */
[----:B------:R-:W-:-:S04]  /*08e0*/  UIADD3 UR14, UPT, UPT, -UR7, 0x100000, URZ ;  /* 0x00100000070e7890 */ /* 0x000fc8000fffe1ff */
[----:B------:R-:W-:Y:S02]  /*08f0*/  USHF.L.U32 UR15, UR14, 0xb, URZ ;  /* 0x0000000b0e0f7899 */ /* 0x000fe400080006ff */
[----:B------:R-:W-:Y:S01]  /*0900*/  USHF.L.U32 UR14, UR14, 0x1, URZ ;  /* 0x000000010e0e7899 */ /* 0x000fe200080006ff */
[----:B------:R-:W-:Y:S01]  /*0910*/  ELECT P0, URZ, PT ;  /* 0x0000000000ff782f */ /* 0x000fe20003800000 */
[----:B------:R-:W3:Y:S02]  /*0920*/  FENCE.VIEW.ASYNC.S ;  /* 0x00000000000073c6 */ /* 0x000ee40000000000 */
[----:B---3--:R3:W4:Y:S08]  /*0930*/  SYNCS.EXCH.64 URZ, [UR9+0x100], UR12 ;  /* 0x0001000c09ff75b2 */ /* 0x0087300008000100 */
[----:B------:R3:W1:Y:S01]  /*0940*/  SYNCS.EXCH.64 URZ, [UR9+0x120], UR14 ;  /* 0x0001200e09ff75b2 */ /* 0x0006620008000100 */
[----:B------:R3:W1:Y:S01]  /*0950*/  SYNCS.EXCH.64 URZ, [UR9+0x108], UR12 ;  /* 0x0001080c09ff75b2 */ /* 0x0006620008000100 */
[----:B------:R3:W1:Y:S01]  /*0960*/  SYNCS.EXCH.64 URZ, [UR9+0x128], UR14 ;  /* 0x0001280e09ff75b2 */ /* 0x0006620008000100 */
[----:B------:R3:W1:Y:S01]  /*0970*/  SYNCS.EXCH.64 URZ, [UR9+0x110], UR12 ;  /* 0x0001100c09ff75b2 */ /* 0x0006620008000100 */
[----:B------:R3:W1:Y:S01]  /*0980*/  SYNCS.EXCH.64 URZ, [UR9+0x130], UR14 ;  /* 0x0001300e09ff75b2 */ /* 0x0006620008000100 */
[----:B------:R3:W1:Y:S01]  /*0990*/  SYNCS.EXCH.64 URZ, [UR9+0x118], UR12 ;  /* 0x0001180c09ff75b2 */ /* 0x0006620008000100 */
[----:B------:R3:W1:Y:S01]  /*09a0*/  SYNCS.EXCH.64 URZ, [UR9+0x138], UR14 ;  /* 0x0001380e09ff75b2 */ /* 0x0006620008000100 */
[----:B------:R-:W-:Y:S01]  /*09b0*/  NOP ;  /* 0x0000000000007918 */ /* 0x000fe20000000000 */
.L_x_11:
[----:B------:R-:W2:Y:S01]  /*09c0*/  SHFL.IDX PT, R0, R96, RZ, 0x1f ;  /* 0x00001fff60007589 */ /* 0x000ea200000e0000 */
[----:B------:R-:W-:Y:S01]  /*09d0*/  NOP ;  /* 0x0000000000007918 */ /* 0x000fe20000000000 */
[----:B--2---:R-:W-:-:S13]  /*09e0*/  ISETP.NE.AND P0, PT, R0, 0x3, PT ;  /* 0x000000030000780c */ /* 0x004fda0003f05270 */
[----:B------:R-:W-:Y:S05]  /*09f0*/  @P0 BRA `(.L_x_12) ;  /* 0x00000000002c0947 */ /* 0x000fea0003800000 */
[----:B------:R-:W-:Y:S01]  /*0a00*/  UMOV UR8, 0x400 ;  /* 0x0000040000087882 */ /* 0x000fe20000000000 */
[----:B------:R-:W-:Y:S01]  /*0a10*/  UMOV UR7, 0x20 ;  /* 0x0000002000077882 */ /* 0x000fe20000000000 */
[----:B------:R-:W-:Y:S02]  /*0a20*/  ULEA UR8, UR37, UR8, 0x18 ;  /* 0x0000000825087291 */ /* 0x000fe4000f8ec0ff */
[----:B---3--:R-:W-:-:S04]  /*0a30*/  UIADD3 UR12, UPT, UPT, -UR7, 0x100000, URZ ;  /* 0x00100000070c7890 */ /* 0x008fc8000fffe1ff */
[----:B------:R-:W-:Y:S02]  /*0a40*/  USHF.L.U32 UR13, UR12, 0xb, URZ ;  /* 0x0000000b0c0d7899 */ /* 0x000fe400080006ff */
[----:B------:R-:W-:Y:S01]  /*0a50*/  USHF.L.U32 UR12, UR12, 0x1, URZ ;  /* 0x000000010c0c7899 */ /* 0x000fe200080006ff */
[----:B------:R-:W-:Y:S01]  /*0a60*/  ELECT P0, URZ, PT ;  /* 0x0000000000ff782f */ /* 0x000fe20003800000 */
[----:B------:R-:W2:Y:S10]  /*0a70*/  FENCE.VIEW.ASYNC.S ;  /* 0x00000000000073c6 */ /* 0x000eb40000000000 */
[----:B--2---:R2:W3:Y:S01]  /*0a80*/  SYNCS.EXCH.64 URZ, [UR8+0x140], UR12 ;  /* 0x0001400c08ff75b2 */ /* 0x0044e20008000100 */
[----:B------:R2:W1:Y:S01]  /*0a90*/  SYNCS.EXCH.64 URZ, [UR8+0x148], UR12 ;  /* 0x0001480c08ff75b2 */ /* 0x0004620008000100 */
[----:B------:R-:W-:Y:S01]  /*0aa0*/  NOP ;  /* 0x0000000000007918 */ /* 0x000fe20000000000 */
.L_x_12:
[----:B------:R-:W4:Y:S01]  /*0ab0*/  SHFL.IDX PT, R0, R96, RZ, 0x1f ;  /* 0x00001fff60007589 */ /* 0x000f2200000e0000 */
[----:B------:R-:W-:Y:S01]  /*0ac0*/  NOP ;  /* 0x0000000000007918 */ /* 0x000fe20000000000 */
[----:B----4-:R-:W-:-:S13]  /*0ad0*/  ISETP.NE.AND P0, PT, R0, 0x4, PT ;  /* 0x000000040000780c */ /* 0x010fda0003f05270 */
[----:B------:R-:W-:Y:S05]  /*0ae0*/  @P0 BRA `(.L_x_13) ;  /* 0x0000000000480947 */ /* 0x000fea0003800000 */
[----:B---3--:R-:W-:Y:S01]  /*0af0*/  UMOV UR9, 0x1e0 ;  /* 0x000001e000097882 */ /* 0x008fe20000000000 */
[----:B--2---:R-:W-:Y:S01]  /*0b00*/  UMOV UR8, 0x400 ;  /* 0x0000040000087882 */ /* 0x004fe20000000000 */
[----:B------:R-:W-:Y:S01]  /*0b10*/  USEL UR9, UR9, 0x1a0, UP5 ;  /* 0x000001a009097887 */ /* 0x000fe2000a800000 */
        /* <DEDUP_REMOVED lines=9> */
[----:B------:R-:W2:Y:S02]  /*0bb0*/  FENCE.VIEW.ASYNC.S ;  /* 0x00000000000073c6 */ /* 0x000ea40000000000 */
[----:B--2---:R4:W2:Y:S08]  /*0bc0*/  SYNCS.EXCH.64 URZ, [UR8+0x150], UR12 ;  /* 0x0001500c08ff75b2 */ /* 0x0048b00008000100 */
[----:B------:R4:W3:Y:S01]  /*0bd0*/  SYNCS.EXCH.64 URZ, [UR8+0x160], UR14 ;  /* 0x0001600e08ff75b2 */ /* 0x0008e20008000100 */
[----:B------:R4:W1:Y:S01]  /*0be0*/  SYNCS.EXCH.64 URZ, [UR8+0x158], UR12 ;  /* 0x0001580c08ff75b2 */ /* 0x0008620008000100 */
[----:B------:R4:W1:Y:S02]  /*0bf0*/  SYNCS.EXCH.64 URZ, [UR8+0x168], UR14 ;  /* 0x0001680e08ff75b2 */ /* 0x0008640008000100 */
[----:B----4-:R-:W-:Y:S01]  /*0c00*/  NOP ;  /* 0x0000000000007918 */ /* 0x010fe20000000000 */
.L_x_13:
[----:B------:R-:W4:Y:S01]  /*0c10*/  SHFL.IDX PT, R0, R96, RZ, 0x1f ;  /* 0x00001fff60007589 */ /* 0x000f2200000e0000 */
[----:B------:R-:W-:Y:S01]  /*0c20*/  NOP ;  /* 0x0000000000007918 */ /* 0x000fe20000000000 */
[----:B----4-:R-:W-:-:S13]  /*0c30*/  ISETP.NE.AND P0, PT, R0, 0x5, PT ;  /* 0x000000050000780c */ /* 0x010fda0003f05270 */
[----:B------:R-:W-:Y:S05]  /*0c40*/  @P0 BRA `(.L_x_14) ;  /* 0x0000000000540947 */ /* 0x000fea0003800000 */
[----:B---3--:R-:W-:Y:S01]  /*0c50*/  UMOV UR9, 0x400 ;  /* 0x0000040000097882 */ /* 0x008fe20000000000 */
[----:B--2---:R-:W-:Y:S01]  /*0c60*/  UMOV UR8, 0x1 ;  /* 0x0000000100087882 */ /* 0x004fe20000000000 */
        /* <DEDUP_REMOVED lines=13> */
[----:B------:R4:W1:Y:S01]  /*0d40*/  SYNCS.EXCH.64 URZ, [UR9+0x198], UR14 ;  /* 0x0001980e09ff75b2 */ /* 0x0008620008000100 */
[----:B------:R4:W1:Y:S01]  /*0d50*/  SYNCS.EXCH.64 URZ, [UR9+0x180], UR12 ;  /* 0x0001800c09ff75b2 */ /* 0x0008620008000100 */
[----:B------:R4:W1:Y:S01]  /*0d60*/  SYNCS.EXCH.64 URZ, [UR9+0x1a0], UR14 ;  /* 0x0001a00e09ff75b2 */ /* 0x0008620008000100 */
[----:B------:R4:W1:Y:S01]  /*0d70*/  SYNCS.EXCH.64 URZ, [UR9+0x188], UR12 ;  /* 0x0001880c09ff75b2 */ /* 0x0008620008000100 */
[----:B------:R4:W1:Y:S02]  /*0d80*/  SYNCS.EXCH.64 URZ, [UR9+0x1a8], UR14 ;  /* 0x0001a80e09ff75b2 */ /* 0x0008640008000100 */
[----:B----4-:R-:W-:Y:S01]  /*0d90*/  NOP ;  /* 0x0000000000007918 */ /* 0x010fe20000000000 */
.L_x_14:
[----:B------:R-:W4:Y:S01]  /*0da0*/  SHFL.IDX PT, R0, R96, RZ, 0x1f ;  /* 0x00001fff60007589 */ /* 0x000f2200000e0000 */
[----:B------:R-:W-:Y:S01]  /*0db0*/  ISETP.NE.OR P1, PT, RZ, UR10, !P1 ;  /* 0x0000000aff007c0c */ /* 0x000fe2000cf25670 */
[----:B------:R-:W-:Y:S01]  /*0dc0*/  NOP ;  /* 0x0000000000007918 */ /* 0x000fe20000000000 */
[----:B----4-:R-:W-:-:S13]  /*0dd0*/  ISETP.NE.AND P0, PT, R0, 0x3, PT ;  /* 0x000000030000780c */ /* 0x010fda0003f05270 */
[----:B------:R-:W-:Y:S05]  /*0de0*/  @P0 BRA `(.L_x_15) ;  /* 0x0000000000340947 */ /* 0x000fea0003800000 */
[----:B--2---:R-:W-:Y:S01]  /*0df0*/  UMOV UR8, 0x400 ;  /* 0x0000040000087882 */ /* 0x004fe20000000000 */
[----:B------:R-:W-:Y:S01]  /*0e00*/  UMOV UR7, 0x20 ;  /* 0x0000002000077882 */ /* 0x000fe20000000000 */
[----:B------:R-:W-:Y:S02]  /*0e10*/  ULEA UR8, UR37, UR8, 0x18 ;  /* 0x0000000825087291 */ /* 0x000fe4000f8ec0ff */
[----:B---3--:R-:W-:-:S04]  /*0e20*/  UIADD3 UR12, UPT, UPT, -UR7, 0x100000, URZ ;  /* 0x00100000070c7890 */ /* 0x008fc8000fffe1ff */
[----:B------:R-:W-:Y:S02]  /*0e30*/  USHF.L.U32 UR13, UR12, 0xb, URZ ;  /* 0x0000000b0c0d7899 */ /* 0x000fe400080006ff */
[----:B------:R-:W-:Y:S01]  /*0e40*/  USHF.L.U32 UR12, UR12, 0x1, URZ ;  /* 0x000000010c0c7899 */ /* 0x000fe200080006ff */
[----:B------:R-:W-:Y:S01]  /*0e50*/  ELECT P0, URZ, PT ;  /* 0x0000000000ff782f */ /* 0x000fe20003800000 */
[----:B------:R-:W2:Y:S10]  /*0e60*/  FENCE.VIEW.ASYNC.S ;  /* 0x00000000000073c6 */ /* 0x000eb40000000000 */
[----:B--2---:R4:W2:Y:S01]  /*0e70*/  SYNCS.EXCH.64 URZ, [UR8+0x1b0], UR12 ;  /* 0x0001b00c08ff75b2 */ /* 0x0048a20008000100 */
[----:B------:R4:W3:Y:S01]  /*0e80*/  SYNCS.EXCH.64 URZ, [UR8+0x1c0], UR12 ;  /* 0x0001c00c08ff75b2 */ /* 0x0008e20008000100 */
[----:B------:R4:W1:Y:S01]  /*0e90*/  SYNCS.EXCH.64 URZ, [UR8+0x1b8], UR12 ;  /* 0x0001b80c08ff75b2 */ /* 0x0008620008000100 */
[----:B------:R4:W1:Y:S02]  /*0ea0*/  SYNCS.EXCH.64 URZ, [UR8+0x1c8], UR12 ;  /* 0x0001c80c08ff75b2 */ /* 0x0008640008000100 */
[----:B----4-:R-:W-:Y:S01]  /*0eb0*/  NOP ;  /* 0x0000000000007918 */ /* 0x010fe20000000000 */
.L_x_15:
[----:B------:R-:W-:Y:S01]  /*0ec0*/  VOTEU.ALL UP1, P1 ;  /* 0x0000000000ff7886 */ /* 0x000fe20000820000 */
[----:B--2---:R-:W2:Y:S01]  /*0ed0*/  LDCU UR8, c[0x0][0x36c] ;  /* 0x00006d80ff0877ac */ /* 0x004ea20008000800 */
[----:B------:R-:W-:Y:S01]  /*0ee0*/  NOP ;  /* 0x0000000000007918 */ /* 0x000fe20000000000 */
[----:B------:R-:W-:Y:S01]  /*0ef0*/  LOP3.LUT R10, R105, 0x1f, RZ, 0xc0, !PT ;  /* 0x0000001f690a7812 */ /* 0x000fe200078ec0ff */
[----:B---3--:R-:W-:Y:S01]  /*0f00*/  UMOV UR12, 0x20 ;  /* 0x00000020000c7882 */ /* 0x008fe20000000000 */
[----:B------:R-:W-:Y:S01]  /*0f10*/  @!UP1 UMOV UR7, 0x400 ;  /* 0x0000040000079882 */ /* 0x000fe20000000000 */
[----:B------:R-:W-:-:S04]  /*0f20*/  @!UP1 UIADD3 UR12, UPT, UPT, -UR12, 0x100000, URZ ;  /* 0x001000000c0c9890 */ /* 0x000fc8000fffe1ff */
[----:B------:R-:W-:Y:S02]  /*0f30*/  @!UP1 USHF.L.U32 UR13, UR12, 0xb, URZ ;  /* 0x0000000b0c0d9899 */ /* 0x000fe400080006ff */
[----:B------:R-:W-:Y:S02]  /*0f40*/  @!UP1 USHF.L.U32 UR12, UR12, 0x1, URZ ;  /* 0x000000010c0c9899 */ /* 0x000fe400080006ff */
[----:B------:R-:W-:Y:S01]  /*0f50*/  @!UP1 ULEA UR7, UR37, UR7, 0x18 ;  /* 0x0000000725079291 */ /* 0x000fe2000f8ec0ff */
[----:B------:R-:W-:Y:S01]  /*0f60*/  VOTEU.ALL UP1, P1 ;  /* 0x0000000000ff7886 */ /* 0x000fe20000820000 */
[----:B------:R-:W-:Y:S01]  /*0f70*/  UISETP.NE.AND UP4, UPT, UR10, URZ, UPT ;  /* 0x000000ff0a00728c */ /* 0x000fe2000bf85270 */
[----:B------:R-:W3:Y:S09]  /*0f80*/  FENCE.VIEW.ASYNC.S ;  /* 0x00000000000073c6 */ /* 0x000ef20000000000 */
[----:B---3--:R3:W4:Y:S01]  /*0f90*/  @!UP1 SYNCS.EXCH.64 URZ, [UR7+0x1d0], UR12 ;  /* 0x0001d00c07ff95b2 */ /* 0x0087220008000100 */
[----:B--2---:R-:W-:-:S09]  /*0fa0*/  UISETP.EQ.U32.AND UP1, UPT, UR8, 0x1, UPT ;  /* 0x000000010800788c */ /* 0x004fd2000bf22070 */
[----:B------:R-:W-:Y:S05]  /*0fb0*/  BRA.U !UP1, `(.L_x_16) ;  /* 0x0000000109087547 */ /* 0x000fea000b800000 */
[----:B-1--4-:R-:W-:Y:S01]  /*0fc0*/  UCGABAR_ARV ;  /* 0x00000000000079c7 */ /* 0x012fe20008000000 */
[----:B------:R-:W-:Y:S05]  /*0fd0*/  BRA `(.L_x_17) ;  /* 0x0000000000047947 */ /* 0x000fea0003800000 */
.L_x_16:
[----:B-1--4-:R-:W-:Y:S01]  /*0fe0*/  NOP ;  /* 0x0000000000007918 */ /* 0x012fe20000000000 */
.L_x_17:
[----:B------:R-:W1:Y:S01]  /*0ff0*/  S2R R15, SR_CTAID.Y ;  /* 0x00000000000f7919 */ /* 0x000e620000002600 */
[----:B------:R-:W-:-:S05]  /*1000*/  CS2R.32 R91, SR_CgaSize ;  /* 0x00000000005b7805 */ /* 0x000fca0000008a00 */
[----:B------:R-:W-:-:S05]  /*1010*/  IMAD R91, R91, -0xa0, RZ ;  /* 0xffffff605b5b7824 */ /* 0x000fca00078e02ff */
[----:B---3--:R-:W-:-:S14]  /*1020*/  R2UR UR7, R91 ;  /* 0x000000005b0772ca */ /* 0x008fdc00000e0000 */
[----:B------:R-:W2:Y:S01]  /*1030*/  LDCU UR7, c[0x0][UR7+0x2b4] ;  /* 0x00005680070777ac */ /* 0x000ea20008000800 */
[----:B------:R-:W-:-:S05]  /*1040*/  CS2R.32 R0, SR_CgaSize ;  /* 0x0000000000007805 */ /* 0x000fca0000008a00 */
[----:B------:R-:W-:-:S06]  /*1050*/  IMAD R0, R0, -0xa0, RZ ;  /* 0xffffff6000007824 */ /* 0x000fcc00078e02ff */
[----:B------:R-:W3:Y:S01]  /*1060*/  LDC R0, c[0x0][R0+0x2a4] ;  /* 0x0000a90000007b82 */ /* 0x000ee20000000800 */
[----:B------:R-:W-:Y:S01]  /*1070*/  PRMT R8, RZ, 0x7610, R8 ;  /* 0x00007610ff087816 */ /* 0x000fe20000000008 */
[----:B------:R-:W4:Y:S01]  /*1080*/  S2R R9, SR_CTAID.X ;  /* 0x0000000000097919 */ /* 0x000f220000002500 */
[----:B------:R-:W-:-:S05]  /*1090*/  CS2R.32 R91, SR_CgaSize ;  /* 0x00000000005b7805 */ /* 0x000fca0000008a00 */
[----:B------:R-:W-:-:S05]  /*10a0*/  IMAD R91, R91, -0xa0, RZ ;  /* 0xffffff605b5b7824 */ /* 0x000fca00078e02ff */
[----:B------:R-:W-:-:S14]  /*10b0*/  R2UR UR8, R91 ;  /* 0x000000005b0872ca */ /* 0x000fdc00000e0000 */
[----:B------:R-:W3:Y:S01]  /*10c0*/  LDCU UR8, c[0x0][UR8+0x2b0] ;  /* 0x00005600080877ac */ /* 0x000ee20008000800 */
[----:B------:R-:W-:Y:S01]  /*10d0*/  UISETP.NE.AND UP2, UPT, UR10, 0x2, UPT ;  /* 0x000000020a00788c */ /* 0x000fe2000bf45270 */
[----:B------:R-:W2:Y:S01]  /*10e0*/  LDC R11, c[0x0][0xb24] ;  /* 0x0002c900ff0b7b82 */ /* 0x000ea20000000800 */
[----:B------:R-:W-:-:S05]  /*10f0*/  CS2R.32 R2, SR_CgaSize ;  /* 0x0000000000027805 */ /* 0x000fca0000008a00 */
[----:B------:R-:W-:-:S06]  /*1100*/  IMAD R2, R2, -0xa0, RZ ;  /* 0xffffff6002027824 */ /* 0x000fcc00078e02ff */
[----:B------:R-:W3:Y:S08]  /*1110*/  LDC R2, c[0x0][R2+0x2a0] ;  /* 0x0000a80002027b82 */ /* 0x000ef00000000800 */
[----:B------:R-:W3:Y:S01]  /*1120*/  LDC R40, c[0x0][0xb24] ;  /* 0x0002c900ff287b82 */ /* 0x000ee20000000800 */
[----:B-1----:R-:W-:-:S07]  /*1130*/  I2FP.F32.U32 R90, R15 ;  /* 0x0000000f005a7245 */ /* 0x002fce0000201000 */
[----:B------:R-:W1:Y:S01]  /*1140*/  S2UR UR36, SR_CTAID.Z ;  /* 0x00000000002479c3 */ /* 0x000e620000002700 */
[----:B--2---:R-:W-:Y:S01]  /*1150*/  ISETP.GE.AND P0, PT, R11, 0x1, PT ;  /* 0x000000010b00780c */ /* 0x004fe20003f06270 */
[----:B----4-:R-:W-:Y:S01]  /*1160*/  IMAD.MOV.U32 R14, RZ, RZ, R9 ;  /* 0x000000ffff0e7224 */ /* 0x010fe200078e0009 */
[----:B------:R-:W-:Y:S01]  /*1170*/  I2FP.F32.U32 R91, R9 ;  /* 0x00000009005b7245 */ /* 0x000fe20000201000 */
[----:B------:R-:W-:Y:S01]  /*1180*/  FMUL R90, R90, UR7 ;  /* 0x000000075a5a7c20 */ /* 0x000fe20008400000 */
[----:B------:R-:W2:Y:S03]  /*1190*/  LDCU UR7, c[0x0][0xb30] ;  /* 0x00016600ff0777ac */ /* 0x000ea60008000800 */
[----:B---3--:R-:W-:Y:S02]  /*11a0*/  FMUL R91, R91, UR8 ;  /* 0x000000085b5b7c20 */ /* 0x008fe40008400000 */
[----:B------:R-:W3:Y:S08]  /*11b0*/  F2I.U32.TRUNC.NTZ R90, R90 ;  /* 0x0000005a005a7305 */ /* 0x000ef0000020f000 */
[----:B------:R-:W4:Y:S01]  /*11c0*/  F2I.U32.TRUNC.NTZ R91, R91 ;  /* 0x0000005b005b7305 */ /* 0x000f22000020f000 */
[----:B--2---:R-:W-:Y:S01]  /*11d0*/  UISETP.NE.AND UP3, UPT, UR7, 0x1, UPT ;  /* 0x000000010700788c */ /* 0x004fe2000bf65270 */
[----:B---3--:R-:W-:-:S05]  /*11e0*/  IADD3 R90, PT, PT, -R90, RZ, RZ ;  /* 0x000000ff5a5a7210 */ /* 0x008fca0007ffe1ff */
[----:B------:R-:W-:Y:S01]  /*11f0*/  IMAD R90, R0, R90, R15 ;  /* 0x0000005a005a7224 */ /* 0x000fe200078e020f */
[----:B------:R-:W-:Y:S01]  /*1200*/  PRMT R0, RZ, 0x7610, R0 ;  /* 0x00007610ff007816 */ /* 0x000fe20000000000 */
[----:B----4-:R-:W-:-:S04]  /*1210*/  IMAD.MOV R91, RZ, RZ, -R91 ;  /* 0x000000ffff5b7224 */ /* 0x010fc800078e0a5b */
[----:B------:R-:W-:Y:S01]  /*1220*/  IMAD R91, R2, R91, R9 ;  /* 0x0000005b025b7224 */ /* 0x000fe200078e0209 */
[----:B-1----:R-:W-:Y:S06]  /*1230*/  BRA.U UP4, `(.L_x_18) ;  /* 0x0000000104247547 */ /* 0x002fec000b800000 */
[----:B------:R-:W-:Y:S01]  /*1240*/  ISETP.NE.AND P1, PT, R90, RZ, PT ;  /* 0x000000ff5a00720c */ /* 0x000fe20003f25270 */
[----:B------:R-:W-:Y:S01]  /*1250*/  IMAD.MOV.U32 R0, RZ, RZ, 0x3 ;  /* 0x00000003ff007424 */ /* 0x000fe200078e00ff */
[C---:B------:R-:W-:Y:S02]  /*1260*/  LOP3.LUT R2, R91.reuse, 0xfffffffe, RZ, 0xc0, !PT ;  /* 0xfffffffe5b027812 */ /* 0x040fe400078ec0ff */
[----:B------:R-:W-:Y:S02]  /*1270*/  ISETP.LT.U32.OR P1, PT, R91, 0x2, !P1 ;  /* 0x000000025b00780c */ /* 0x000fe40004f21470 */
[----:B------:R-:W-:Y:S02]  /*1280*/  SHF.L.U32 R0, R0, R2, RZ ;  /* 0x0000000200007219 */ /* 0x000fe400000006ff */
[----:B------:R-:W-:Y:S02]  /*1290*/  SEL R4, RZ, 0x1, !P1 ;  /* 0x00000001ff047807 */ /* 0x000fe40004800000 */
[----:B------:R-:W-:-:S05]  /*12a0*/  SEL R3, RZ, 0x2, !P1 ;  /* 0x00000002ff037807 */ /* 0x000fca0004800000 */
[----:B------:R-:W-:-:S05]  /*12b0*/  IMAD.IADD R3, R4, 0x1, R3 ;  /* 0x0000000104037824 */ /* 0x000fca00078e0203 */
[----:B------:R-:W-:Y:S02]  /*12c0*/  PRMT R8, R3, 0x7610, R8 ;  /* 0x0000761003087816 */ /* 0x000fe40000000008 */
.L_x_18:
[----:B------:R-:W-:Y:S05]  /*12d0*/  @!P0 BRA `(.L_x_19) ;  /* 0x0000000000b88947 */ /* 0x000fea0003800000 */
[----:B------:R-:W1:Y:S01]  /*12e0*/  LDC.64 R4, c[0x0][0xb18] ;  /* 0x0002c600ff047b82 */ /* 0x000e620000000a00 */
[----:B------:R-:W-:-:S07]  /*12f0*/  ISETP.NE.AND P0, PT, R11, 0x1, PT ;  /* 0x000000010b00780c */ /* 0x000fce0003f05270 */
[----:B------:R-:W2:Y:S08]  /*1300*/  LDC R14, c[0x0][0xb0c] ;  /* 0x0002c300ff0e7b82 */ /* 0x000eb00000000800 */
[----:B------:R-:W3:Y:S08]  /*1310*/  LDC R16, c[0x0][0x370] ;  /* 0x0000dc00ff107b82 */ /* 0x000ef00000000800 */
[----:B------:R-:W4:Y:S01]  /*1320*/  LDC R13, c[0x0][0x374] ;  /* 0x0000dd00ff0d7b82 */ /* 0x000f220000000800 */
[----:B-1----:R-:W-:-:S07]  /*1330*/  ISETP.NE.AND P1, PT, R4, 0x1, PT ;  /* 0x000000010400780c */ /* 0x002fce0003f25270 */
[----:B------:R-:W3:Y:S01]  /*1340*/  LDC.64 R6, c[0x0][0xb10] ;  /* 0x0002c400ff067b82 */ /* 0x000ee20000000a00 */
[----:B--2---:R-:W-:-:S07]  /*1350*/  ISETP.NE.AND P2, PT, R14, 0x1, PT ;  /* 0x000000010e00780c */ /* 0x004fce0003f45270 */
[----:B------:R-:W1:Y:S08]  /*1360*/  LDC R12, c[0x0][0xb20] ;  /* 0x0002c800ff0c7b82 */ /* 0x000e700000000800 */
[----:B------:R-:W2:Y:S01]  /*1370*/  LDC.64 R2, c[0x0][0xb28] ;  /* 0x0002ca00ff027b82 */ /* 0x000ea20000000a00 */
[----:B----4-:R-:W-:-:S04]  /*1380*/  IMAD.HI.U32 R17, R13, R5, RZ ;  /* 0x000000050d117227 */ /* 0x010fc800078e00ff */
[----:B------:R-:W-:-:S04]  /*1390*/  IMAD.HI.U32 R5, R15, R5, RZ ;  /* 0x000000050f057227 */ /* 0x000fc800078e00ff */
[----:B---3--:R-:W-:-:S05]  /*13a0*/  IMAD.HI.U32 R18, R16, R6, RZ ;  /* 0x0000000610127227 */ /* 0x008fca00078e00ff */
[-C--:B------:R-:W-:Y:S01]  /*13b0*/  @P2 SHF.R.U32.HI R16, RZ, R7.reuse, R18 ;  /* 0x00000007ff102219 */ /* 0x080fe20000011612 */
[----:B------:R-:W-:Y:S01]  /*13c0*/  IMAD.HI.U32 R18, R9, R6, RZ ;  /* 0x0000000609127227 */ /* 0x000fe200078e00ff */
[-C--:B-1----:R-:W-:Y:S02]  /*13d0*/  @P1 SHF.R.U32.HI R13, RZ, R12.reuse, R17 ;  /* 0x0000000cff0d1219 */ /* 0x082fe40000011611 */
[----:B------:R-:W-:Y:S02]  /*13e0*/  SHF.R.U32.HI R5, RZ, R12, R5 ;  /* 0x0000000cff057219 */ /* 0x000fe40000011605 */
[----:B------:R-:W-:Y:S02]  /*13f0*/  SHF.R.U32.HI R18, RZ, R7, R18 ;  /* 0x00000007ff127219 */ /* 0x000fe40000011612 */
[----:B------:R-:W-:Y:S01]  /*1400*/  SEL R5, R15, R5, !P1 ;  /* 0x000000050f057207 */ /* 0x000fe20004800000 */
[----:B--2---:R-:W-:Y:S01]  /*1410*/  IMAD.HI.U32 R17, R13, R2, RZ ;  /* 0x000000020d117227 */ /* 0x004fe200078e00ff */
[----:B------:R-:W-:-:S03]  /*1420*/  SEL R18, R9, R18, !P2 ;  /* 0x0000001209127207 */ /* 0x000fc60005000000 */
[----:B------:R-:W-:Y:S01]  /*1430*/  IMAD.HI.U32 R6, R16, R2, RZ ;  /* 0x0000000210067227 */ /* 0x000fe200078e00ff */
[----:B------:R-:W-:-:S04]  /*1440*/  @P0 SHF.R.U32.HI R13, RZ, R3, R17 ;  /* 0x00000003ff0d0219 */ /* 0x000fc80000011611 */
[----:B------:R-:W-:Y:S01]  /*1450*/  @P0 SHF.R.U32.HI R16, RZ, R3, R6 ;  /* 0x00000003ff100219 */ /* 0x000fe20000011606 */
[----:B------:R-:W-:-:S04]  /*1460*/  IMAD R13, R13, R11, RZ ;  /* 0x0000000b0d0d7224 */ /* 0x000fc800078e02ff */
[----:B------:R-:W-:Y:S01]  /*1470*/  IMAD R6, R16, R11, RZ ;  /* 0x0000000b10067224 */ /* 0x000fe200078e02ff */
[----:B------:R-:W-:-:S04]  /*1480*/  ISETP.GE.AND P1, PT, R5, R13, PT ;  /* 0x0000000d0500720c */ /* 0x000fc80003f26270 */
[----:B------:R-:W-:Y:S01]  /*1490*/  ISETP.GE.OR P1, PT, R18, R6, P1 ;  /* 0x000000061200720c */ /* 0x000fe20000f26670 */
[----:B------:R-:W-:-:S05]  /*14a0*/  IMAD.HI.U32 R6, R5, R2, RZ ;  /* 0x0000000205067227 */ /* 0x000fca00078e00ff */
[----:B------:R-:W-:-:S04]  /*14b0*/  SHF.R.U32.HI R6, RZ, R3, R6 ;  /* 0x00000003ff067219 */ /* 0x000fc80000011606 */
[----:B------:R-:W-:-:S03]  /*14c0*/  SEL R6, R5, R6, !P0 ;  /* 0x0000000605067207 */ /* 0x000fc60004000000 */
[----:B------:R-:W-:Y:S01]  /*14d0*/  @!P1 IMAD.HI.U32 R7, R18, R2, RZ ;  /* 0x0000000212079227 */ /* 0x000fe200078e00ff */
[----:B------:R-:W-:-:S04]  /*14e0*/  IADD3 R2, PT, PT, -R6, RZ, RZ ;  /* 0x000000ff06027210 */ /* 0x000fc80007ffe1ff */
[----:B------:R-:W-:Y:S01]  /*14f0*/  @!P1 SHF.R.U32.HI R3, RZ, R3, R7 ;  /* 0x00000003ff039219 */ /* 0x000fe20000011607 */
[----:B------:R-:W-:Y:S01]  /*1500*/  IMAD R2, R11, R2, R5 ;  /* 0x000000020b027224 */ /* 0x000fe200078e0205 */
[----:B------:R-:W-:Y:S02]  /*1510*/  IADD3 R7, PT, PT, -R5, RZ, RZ ;  /* 0x000000ff05077210 */ /* 0x000fe40007ffe1ff */
[----:B------:R-:W-:-:S03]  /*1520*/  @!P1 SEL R3, R18, R3, !P0 ;  /* 0x0000000312039207 */ /* 0x000fc60004000000 */
[----:B------:R-:W-:Y:S02]  /*1530*/  IMAD R7, R4, R7, R15 ;  /* 0x0000000704077224 */ /* 0x000fe400078e020f */
[--C-:B------:R-:W-:Y:S02]  /*1540*/  @!P1 IMAD.IADD R6, R6, 0x1, -R3.reuse ;  /* 0x0000000106069824 */ /* 0x100fe400078e0a03 */
[----:B------:R-:W-:Y:S01]  /*1550*/  @!P1 IMAD R3, R2, R16, R3 ;  /* 0x0000001002039224 */ /* 0x000fe200078e0203 */
[----:B------:R-:W-:Y:S01]  /*1560*/  IADD3 R2, PT, PT, -R18, RZ, RZ ;  /* 0x000000ff12027210 */ /* 0x000fe20007ffe1ff */
[----:B------:R-:W-:Y:S02]  /*1570*/  @!P1 IMAD R5, R6, R11, R18 ;  /* 0x0000000b06059224 */ /* 0x000fe400078e0212 */
[----:B------:R-:W-:Y:S02]  /*1580*/  @!P1 IMAD.MOV.U32 R18, RZ, RZ, R3 ;  /* 0x000000ffff129224 */ /* 0x000fe400078e0003 */
[----:B------:R-:W-:-:S02]  /*1590*/  IMAD R2, R14, R2, R9 ;  /* 0x000000020e027224 */ /* 0x000fc400078e0209 */
[----:B------:R-:W-:Y:S02]  /*15a0*/  IMAD R15, R5, R4, R7 ;  /* 0x00000004050f7224 */ /* 0x000fe400078e0207 */
[----:B------:R-:W-:Y:S02]  /*15b0*/  IMAD R14, R18, R14, R2 ;  /* 0x0000000e120e7224 */ /* 0x000fe400078e0202 */
.L_x_19:
[----:B------:R-:W-:Y:S05]  /*15c0*/  BRA.U UP3, `(.L_x_20) ;  /* 0x0000000103407547 */ /* 0x000fea000b800000 */
[----:B------:R-:W1:Y:S08]  /*15d0*/  LDC.64 R4, c[0x0][0xb10] ;  /* 0x0002c400ff047b82 */ /* 0x000e700000000a00 */
[----:B------:R-:W2:Y:S08]  /*15e0*/  LDC.64 R2, c[0x0][0xb18] ;  /* 0x0002c600ff027b82 */ /* 0x000eb00000000a00 */
[----:B------:R-:W3:Y:S08]  /*15f0*/  LDC R6, c[0x0][0xb20] ;  /* 0x0002c800ff067b82 */ /* 0x000ef00000000800 */
[----:B------:R-:W4:Y:S01]  /*1600*/  LDC R7, c[0x0][0xb0c] ;  /* 0x0002c300ff077b82 */ /* 0x000f220000000800 */
[----:B-1----:R-:W-:-:S05]  /*1610*/  IMAD.HI.U32 R4, R14, R4, RZ ;  /* 0x000000040e047227 */ /* 0x002fca00078e00ff */
[----:B------:R-:W-:Y:S01]  /*1620*/  SHF.R.U32.HI R4, RZ, R5, R4 ;  /* 0x00000005ff047219 */ /* 0x000fe20000011604 */
[----:B--2---:R-:W-:Y:S01]  /*1630*/  IMAD.HI.U32 R3, R15, R3, RZ ;  /* 0x000000030f037227 */ /* 0x004fe200078e00ff */
[----:B------:R-:W-:-:S04]  /*1640*/  ISETP.NE.AND P0, PT, R2, 0x1, PT ;  /* 0x000000010200780c */ /* 0x000fc80003f05270 */
[----:B---3--:R-:W-:-:S04]  /*1650*/  SHF.R.U32.HI R3, RZ, R6, R3 ;  /* 0x00000006ff037219 */ /* 0x008fc80000011603 */
[----:B------:R-:W-:Y:S02]  /*1660*/  SEL R3, R15, R3, !P0 ;  /* 0x000000030f037207 */ /* 0x000fe40004000000 */
[----:B----4-:R-:W-:-:S04]  /*1670*/  ISETP.NE.AND P1, PT, R7, 0x1, PT ;  /* 0x000000010700780c */ /* 0x010fc80003f25270 */
[----:B------:R-:W-:-:S05]  /*1680*/  SEL R5, R14, R4, !P1 ;  /* 0x000000040e057207 */ /* 0x000fca0004800000 */
[----:B------:R-:W-:Y:S02]  /*1690*/  IMAD.IADD R4, R3, 0x1, -R5 ;  /* 0x0000000103047824 */ /* 0x000fe400078e0a05 */
[----:B------:R-:W-:Y:S02]  /*16a0*/  IMAD.IADD R3, R5, 0x1, -R3 ;  /* 0x0000000105037824 */ /* 0x000fe400078e0a03 */
[----:B------:R-:W-:Y:S02]  /*16b0*/  IMAD R14, R4, R7, R14 ;  /* 0x00000007040e7224 */ /* 0x000fe400078e020e */
[----:B------:R-:W-:Y:S02]  /*16c0*/  IMAD R15, R3, R2, R15 ;  /* 0x00000002030f7224 */ /* 0x000fe400078e020f */
.L_x_20:
[----:B------:R-:W-:Y:S05]  /*16d0*/  BRA.U !UP1, `(.L_x_21) ;  /* 0x00000001090c7547 */ /* 0x000fea000b800000 */
[----:B------:R-:W-:Y:S01]  /*16e0*/  UCGABAR_WAIT ;  /* 0x0000000000007dc7 */ /* 0x000fe20008000000 */
[----:B------:R-:W-:Y:S01]  /*16f0*/  CCTL.IVALL ;  /* 0x00000000ff00798f */ /* 0x000fe20002000000 */
[----:B------:R-:W-:Y:S05]  /*1700*/  BRA `(.L_x_22) ;  /* 0x0000000000047947 */ /* 0x000fea0003800000 */
.L_x_21:
[----:B------:R-:W-:Y:S06]  /*1710*/  BAR.SYNC.DEFER_BLOCKING 0x0 ;  /* 0x0000000000007b1d */ /* 0x000fec0000010000 */
.L_x_22:
[----:B------:R-:W-:Y:S05]  /*1720*/  BRA.U UP2, `(.L_x_23) ;  /* 0x0000001902647547 */ /* 0x000fea000b800000 */
[----:B------:R-:W1:Y:S01]  /*1730*/  LDCU UR4, c[0x0][0x38c] ;  /* 0x00007180ff0477ac */ /* 0x000e620008000800 */
[----:B------:R-:W2:Y:S01]  /*1740*/  LDC R8, c[0x0][0x370] ;  /* 0x0000dc00ff087b82 */ /* 0x000ea20000000800 */
[C---:B------:R-:W-:Y:S01]  /*1750*/  IMAD.SHL.U32 R19, R9.reuse, 0x80, RZ ;  /* 0x0000008009137824 */ /* 0x040fe200078e00ff */
[----:B------:R-:W-:Y:S01]  /*1760*/  PLOP3.LUT P1, PT, PT, PT, UP5, 0x80, 0x8 ;  /* 0x000000000008781c */ /* 0x000fe20003f2f058 */
[----:B------:R-:W-:Y:S01]  /*1770*/  UISETP.NE.AND UP1, UPT, UR10, URZ, UPT ;  /* 0x000000ff0a00728c */ /* 0x000fe2000bf25270 */
[----:B------:R-:W-:Y:S01]  /*1780*/  ISETP.NE.AND P4, PT, R10, RZ, P5 ;  /* 0x000000ff0a00720c */ /* 0x000fe20002f85270 */
[----:B------:R-:W-:Y:S01]  /*1790*/  IMAD.SHL.U32 R18, R9, 0x40, RZ ;  /* 0x0000004009127824 */ /* 0x000fe200078e00ff */
[----:B------:R-:W-:Y:S01]  /*17a0*/  PLOP3.LUT P1, PT, P1, PT, PT, 0x8, 0x80 ;  /* 0x000000000080781c */ /* 0x000fe20000f2e170 */
[----:B------:R-:W-:Y:S01]  /*17b0*/  IMAD.MOV.U32 R17, RZ, RZ, 0x1 ;  /* 0x00000001ff117424 */ /* 0x000fe200078e00ff */
[----:B------:R-:W3:Y:S01]  /*17c0*/  LDC R0, c[0x0][0x374] ;  /* 0x0000dd00ff007b82 */ /* 0x000ee20000000800 */
[----:B------:R-:W-:Y:S01]  /*17d0*/  IMAD.MOV.U32 R16, RZ, RZ, RZ ;  /* 0x000000ffff107224 */ /* 0x000fe200078e00ff */
[----:B------:R-:W-:Y:S01]  /*17e0*/  CS2R R12, SRZ ;  /* 0x00000000000c7805 */ /* 0x000fe2000001ff00 */
[----:B------:R-:W-:Y:S01]  /*17f0*/  IMAD.MOV.U32 R11, RZ, RZ, 0x1 ;  /* 0x00000001ff0b7424 */ /* 0x000fe200078e00ff */
[----:B------:R-:W-:Y:S01]  /*1800*/  LOP3.LUT R19, R19, 0x80, RZ, 0xc0, !PT ;  /* 0x0000008013137812 */ /* 0x000fe200078ec0ff */
[----:B------:R-:W4:Y:S01]  /*1810*/  LDCU.64 UR14, c[0x0][0x348] ;  /* 0x00006900ff0e77ac */ /* 0x000f220008000a00 */
[----:B-1----:R-:W-:-:S02]  /*1820*/  UIADD3 UR5, UPT, UPT, UR4, 0x1f, URZ ;  /* 0x0000001f04057890 */ /* 0x002fc4000fffe0ff */
[----:B------:R-:W-:Y:S02]  /*1830*/  USEL UR22, UR6, 0x2, UP1 ;  /* 0x0000000206167887 */ /* 0x000fe40008800000 */
[----:B------:R-:W-:Y:S01]  /*1840*/  USHF.R.S32.HI UR7, URZ, 0x1f, UR5 ;  /* 0x0000001fff077899 */ /* 0x000fe20008011405 */
[----:B------:R-:W-:-:S03]  /*1850*/  UMOV UR23, URZ ;  /* 0x000000ff00177c82 */ /* 0x000fc60008000000 */
[----:B------:R-:W-:Y:S02]  /*1860*/  ULEA.HI UR7, UR7, UR5, URZ, 0x5 ;  /* 0x0000000507077291 */ /* 0x000fe4000f8f28ff */
[----:B------:R-:W-:Y:S02]  /*1870*/  UIADD3 UR5, UPT, UPT, UR4, -0x1, URZ ;  /* 0xffffffff04057890 */ /* 0x000fe4000fffe0ff */
[----:B------:R-:W-:Y:S02]  /*1880*/  USHF.R.S32.HI UR7, URZ, 0x5, UR7 ;  /* 0x00000005ff077899 */ /* 0x000fe40008011407 */
[----:B------:R-:W-:Y:S02]  /*1890*/  UISETP.GE.U32.AND UP2, UPT, UR5, -0x3f, UPT ;  /* 0xffffffc10500788c */ /* 0x000fe4000bf46070 */
[----:B------:R-:W-:Y:S02]  /*18a0*/  UISETP.LT.U32.AND UP0, UPT, UR7, 0x10, UPT ;  /* 0x000000100700788c */ /* 0x000fe4000bf01070 */
[----:B------:R-:W-:-:S02]  /*18b0*/  UIADD3 UR4, UPT, UPT, UR4, 0x3e, URZ ;  /* 0x0000003e04047890 */ /* 0x000fc4000fffe0ff */
[----:B------:R-:W-:-:S04]  /*18c0*/  USEL UR5, UR7, 0x10, UP0 ;  /* 0x0000001007057887 */ /* 0x000fc80008000000 */
[----:B------:R-:W-:Y:S02]  /*18d0*/  UIADD3 UR21, UPT, UPT, UR5, -0x1, URZ ;  /* 0xffffffff05157890 */ /* 0x000fe4000fffe0ff */
[----:B------:R-:W-:Y:S02]  /*18e0*/  @UP2 UIADD3 UR21, UPT, UPT, UR5, URZ, URZ ;  /* 0x000000ff05152290 */ /* 0x000fe4000fffe0ff */
[----:B------:R-:W-:Y:S02]  /*18f0*/  UIADD3 UR24, UPT, UPT, UR7, -UR5, URZ ;  /* 0x8000000507187290 */ /* 0x000fe4000fffe0ff */
[----:B------:R-:W-:Y:S02]  /*1900*/  UIADD3 UR13, UPT, UPT, UR21, 0x1, URZ ;  /* 0x00000001150d7890 */ /* 0x000fe4000fffe0ff */
[----:B--2-4-:R-:W-:-:S12]  /*1910*/  UIADD3 UR21, UPT, UPT, -UR21, URZ, URZ ;  /* 0x000000ff15157290 */ /* 0x014fd8000fffe1ff */
.L_x_43:
[----:B------:R-:W-:Y:S01]  /*1920*/  UISETP.NE.AND UP0, UPT, UR37, URZ, UPT ;  /* 0x000000ff2500728c */ /* 0x000fe2000bf05270 */
[----:B------:R-:W1:Y:S08]  /*1930*/  S2UR UR37, SR_CgaCtaId ;  /* 0x00000000002579c3 */ /* 0x000e700000008800 */
[----:B------:R-:W-:Y:S05]  /*1940*/  BRA.U UP0, `(.L_x_24) ;  /* 0x0000000100347547 */ /* 0x000fea000b800000 */
[----:B------:R-:W2:Y:S01]  /*1950*/  S2R R2, SR_CgaCtaId ;  /* 0x0000000000027919 */ /* 0x000ea20000008800 */
[----:B------:R-:W-:-:S04]  /*1960*/  MOV R3, 0x400 ;  /* 0x0000040000037802 */ /* 0x000fc80000000f00 */
[----:B--2---:R-:W-:Y:S02]  /*1970*/  LEA R2, R2, R3, 0x18 ;  /* 0x0000000302027211 */ /* 0x004fe400078ec0ff */
[----:B------:R-:W-:-:S03]  /*1980*/  SHF.L.U32 R3, R11, 0x1f, RZ ;  /* 0x0000001f0b037819 */ /* 0x000fc600000006ff */
[----:B------:R-:W-:-:S04]  /*1990*/  IMAD R2, R12, 0x8, R2 ;  /* 0x000000080c027824 */ /* 0x000fc800078e0202 */
[----:B------:R-:W2:Y:S02]  /*19a0*/  SYNCS.PHASECHK.TRANS64.TRYWAIT P0, [R2+URZ+0x1c0], R3 ;  /* 0x0001c003020075a7 */ /* 0x000ea400080011ff */
[----:B--2---:R-:W-:Y:S05]  /*19b0*/  @!P0 BRA `(.L_x_25) ;  /* 0x0000008400588947 */ /* 0x004fea0003800000 */
.L_x_162:
[----:B------:R-:W-:Y:S01]  /*19c0*/  VIADD R12, R12, 0x1 ;  /* 0x000000010c0c7836 */ /* 0x000fe20000000000 */
[----:B------:R2:W-:Y:S04]  /*19d0*/  SYNCS.ARRIVE.TRANS64.A1T0 RZ, [R2+URZ+0x1b0], RZ ;  /* 0x0001b0ff02ff79a7 */ /* 0x0005e800081000ff */
[----:B------:R-:W-:-:S04]  /*19e0*/  ISETP.NE.AND P0, PT, R12, 0x2, PT ;  /* 0x000000020c00780c */ /* 0x000fc80003f05270 */
[----:B------:R-:W-:Y:S02]  /*19f0*/  SEL R12, R12, RZ, P0 ;  /* 0x000000ff0c0c7207 */ /* 0x000fe40000000000 */
[----:B--2---:R-:W-:-:S04]  /*1a00*/  SEL R2, RZ, 0x1, P0 ;  /* 0x00000001ff027807 */ /* 0x004fc80000000000 */
[----:B------:R-:W-:-:S07]  /*1a10*/  LOP3.LUT R11, R11, R2, RZ, 0x3c, !PT ;  /* 0x000000020b0b7212 */ /* 0x000fce00078e3cff */
.L_x_24:
[----:B------:R-:W-:Y:S01]  /*1a20*/  UMOV UR6, 0x400 ;  /* 0x0000040000067882 */ /* 0x000fe20000000000 */
[----:B------:R-:W-:Y:S01]  /*1a30*/  SHF.L.U32 R2, R17, 0x1f, RZ ;  /* 0x0000001f11027819 */ /* 0x000fe200000006ff */
[----:B-1----:R-:W-:Y:S01]  /*1a40*/  ULEA UR6, UR37, UR6, 0x18 ;  /* 0x0000000625067291 */ /* 0x002fe2000f8ec0ff */
[----:B------:R-:W-:Y:S01]  /*1a50*/  R2UR UR35, R18 ;  /* 0x00000000122372ca */ /* 0x000fe200000e0000 */
[----:B------:R-:W-:Y:S01]  /*1a60*/  UISETP.GE.U32.AND UP0, UPT, UR4, 0x3f, UPT ;  /* 0x0000003f0400788c */ /* 0x000fe2000bf06070 */
[----:B------:R-:W-:Y:S01]  /*1a70*/  R2UR UR11, R19 ;  /* 0x00000000130b72ca */ /* 0x000fe200000e0000 */
[----:B------:R-:W-:Y:S01]  /*1a80*/  ULEA UR8, UR23, UR6, 0x3 ;  /* 0x0000000617087291 */ /* 0x000fe2000f8e18ff */
[----:B------:R-:W-:-:S08]  /*1a90*/  UMOV UR25, URZ ;  /* 0x000000ff00197c82 */ /* 0x000fd00008000000 */
[----:B------:R1:W2:Y:S01]  /*1aa0*/  SYNCS.PHASECHK.TRANS64.TRYWAIT P0, [UR8+0x80], R2 ;  /* 0x00008002ff0075a7 */ /* 0x0002a20008001108 */
[----:B------:R-:W-:-:S13]  /*1ab0*/  R2UR UR8, R15 ;  /* 0x000000000f0872ca */ /* 0x000fda00000e0000 */
[----:B------:R-:W-:Y:S01]  /*1ac0*/  ULEA UR11, UR8, UR11, 0x8 ;  /* 0x0000000b080b7291 */ /* 0x000fe2000f8e40ff */
[----:B-1----:R-:W-:-:S05]  /*1ad0*/  LEA.HI R2, R14, R14, RZ, 0x1 ;  /* 0x0000000e0e027211 */ /* 0x002fca00078f08ff */
[----:B------:R-:W-:-:S05]  /*1ae0*/  IMAD.SHL.U32 R2, R2, 0x40, RZ ;  /* 0x0000004002027824 */ /* 0x000fca00078e00ff */
[----:B------:R-:W-:-:S04]  /*1af0*/  LOP3.LUT R2, R2, 0xffffff80, RZ, 0xc0, !PT ;  /* 0xffffff8002027812 */ /* 0x000fc800078ec0ff */
[----:B------:R-:W-:-:S13]  /*1b00*/  R2UR UR9, R2 ;  /* 0x00000000020972ca */ /* 0x000fda00000e0000 */
[----:B------:R-:W-:Y:S01]  /*1b10*/  ULOP3.LUT UR35, UR9, 0x40, UR35, 0xf8, !UPT ;  /* 0x0000004009237892 */ /* 0x000fe2000f8ef823 */
[----:B------:R-:W-:Y:S11]  /*1b20*/  BRA.U !UP0, `(.L_x_26) ;  /* 0x0000000108c07547 */ /* 0x000ff6000b800000 */
[----:B------:R-:W-:Y:S01]  /*1b30*/  UMOV UR16, UR21 ;  /* 0x0000001500107c82 */ /* 0x000fe20008000000 */
[----:B------:R-:W-:Y:S01]  /*1b40*/  UMOV UR17, UR23 ;  /* 0x0000001700117c82 */ /* 0x000fe20008000000 */
[----:B------:R-:W-:-:S05]  /*1b50*/  UMOV UR34, URZ ;  /* 0x000000ff00227c82 */ /* 0x000fca0008000000 */
.L_x_32:
[----:B------:R-:W-:Y:S01]  /*1b60*/  ULEA UR33, UR17, UR6, 0x3 ;  /* 0x0000000611217291 */ /* 0x000fe2000f8e18ff */
[----:B------:R-:W-:Y:S01]  /*1b70*/  @P5 MOV R3, 0x6000 ;  /* 0x0000600000035802 */ /* 0x000fe20000000f00 */
[----:B-12-4-:R-:W-:Y:S10]  /*1b80*/  @P0 BRA `(.L_x_27) ;  /* 0x00000000000c0947 */ /* 0x016ff40003800000 */
[----:B------:R-:W-:-:S04]  /*1b90*/  SHF.L.U32 R4, R17, 0x1f, RZ ;  /* 0x0000001f11047819 */ /* 0x000fc800000006ff */
[----:B------:R-:W1:Y:S02]  /*1ba0*/  SYNCS.PHASECHK.TRANS64.TRYWAIT P0, [UR33+0x80], R4 ;  /* 0x00008004ff0075a7 */ /* 0x000e640008001121 */
[----:B-1----:R-:W-:Y:S05]  /*1bb0*/  @!P0 BRA `(.L_x_28) ;  /* 0x0000008000ec8947 */ /* 0x002fea0003800000 */
.L_x_27:
[----:B------:R2:W-:Y:S01]  /*1bc0*/  @P5 SYNCS.ARRIVE.TRANS64 RZ, [UR33], R3 ;  /* 0x00000003ffff59a7 */ /* 0x0005e20008000021 */
[----:B------:R-:W-:Y:S02]  /*1bd0*/  ULOP3.LUT UR8, UR22, 0x2, URZ, 0xfc, !UPT ;  /* 0x0000000216087892 */ /* 0x000fe4000f8efcff */
[----:B------:R-:W-:Y:S02]  /*1be0*/  UIADD3 UR16, UPT, UPT, UR16, 0x1, URZ ;  /* 0x0000000110107890 */ /* 0x000fe4000fffe0ff */
[----:B------:R-:W-:Y:S02]  /*1bf0*/  UISETP.NE.AND UP0, UPT, UR8, 0x2, UPT ;  /* 0x000000020800788c */ /* 0x000fe4000bf05270 */
[----:B------:R-:W-:-:S07]  /*1c00*/  UISETP.NE.AND UP2, UPT, UR16, 0x1, UPT ;  /* 0x000000011000788c */ /* 0x000fce000bf45270 */
[----:B------:R-:W-:Y:S05]  /*1c10*/  BRA.U UP0, `(.L_x_29) ;  /* 0x0000000100047547 */ /* 0x000fea000b800000 */
[----:B------:R-:W-:Y:S05]  /*1c20*/  BPT.TRAP 0x1 ;  /* 0x000000040000795c */ /* 0x000fea0000300000 */
.L_x_29:
[----:B------:R-:W-:Y:S04]  /*1c30*/  BSSY.RECONVERGENT B0, `(.L_x_30) ;  /* 0x0000003000007945 */ /* 0x000fe80003800200 */
[----:B------:R-:W-:Y:S05]  /*1c40*/  @!P4 BRA `(.L_x_31) ;  /* 0x000000000004c947 */ /* 0x000fea0003800000 */
[----:B------:R-:W-:Y:S05]  /*1c50*/  BPT.TRAP 0x1 ;  /* 0x000000040000795c */ /* 0x000fea0000300000 */
.L_x_31:
[----:B------:R-:W-:Y:S05]  /*1c60*/  BSYNC.RECONVERGENT B0 ;  /* 0x0000000000007941 */ /* 0x000fea0003800200 */
.L_x_30:
[----:B------:R-:W-:Y:S02]  /*1c70*/  UIADD3 UR23, UPT, UPT, UR17, 0x1, URZ ;  /* 0x0000000111177890 */ /* 0x000fe4000fffe0ff */
[----:B------:R-:W-:Y:S02]  /*1c80*/  ULEA UR32, UR17, UR6, 0xc ;  /* 0x0000000611207291 */ /* 0x000fe4000f8e60ff */
[----:B------:R-:W-:Y:S02]  /*1c90*/  UISETP.NE.AND UP0, UPT, UR23, 0x10, UPT ;  /* 0x000000101700788c */ /* 0x000fe4000bf05270 */
[----:B------:R-:W-:Y:S02]  /*1ca0*/  UIADD3 UR28, UP1, UPT, UR14, 0x80, URZ ;  /* 0x000000800e1c7890 */ /* 0x000fe4000ff3e0ff */
[----:B------:R-:W-:Y:S02]  /*1cb0*/  USEL UR9, URZ, 0x1, UP0 ;  /* 0x00000001ff097887 */ /* 0x000fe40008000000 */
[----:B------:R-:W-:-:S02]  /*1cc0*/  USEL UR23, UR23, URZ, UP0 ;  /* 0x000000ff17177287 */ /* 0x000fc40008000000 */
[----:B------:R-:W-:Y:S02]  /*1cd0*/  UIADD3 UR26, UP0, UPT, UR14, 0x180, URZ ;  /* 0x000001800e1a7890 */ /* 0x000fe4000ff1e0ff */
[----:B------:R-:W-:Y:S01]  /*1ce0*/  ULEA UR8, UR23, UR6, 0x3 ;  /* 0x0000000617087291 */ /* 0x000fe2000f8e18ff */
[----:B------:R-:W-:Y:S01]  /*1cf0*/  LOP3.LUT R17, R17, UR9, RZ, 0x3c, !PT ;  /* 0x0000000911117c12 */ /* 0x000fe2000f8e3cff */
[----:B------:R-:W-:Y:S02]  /*1d00*/  ULOP3.LUT UR33, UR33, 0xfefffff8, URZ, 0xc0, !UPT ;  /* 0xfefffff821217892 */ /* 0x000fe4000f8ec0ff */
[----:B------:R-:W-:Y:S01]  /*1d10*/  UIADD3.X UR29, UPT, UPT, URZ, UR15, URZ, UP1, !UPT ;  /* 0x0000000fff1d7290 */ /* 0x000fe20008ffe4ff */
[----:B-1----:R-:W-:Y:S01]  /*1d20*/  SHF.L.U32 R2, R17, 0x1f, RZ ;  /* 0x0000001f11027819 */ /* 0x002fe200000006ff */
[----:B------:R-:W-:Y:S02]  /*1d30*/  UIADD3 UR32, UPT, UPT, UR32, 0x8600, URZ ;  /* 0x0000860020207890 */ /* 0x000fe4000fffe0ff */
[----:B------:R-:W-:Y:S01]  /*1d40*/  UIADD3.X UR27, UPT, UPT, URZ, UR15, URZ, UP0, !UPT ;  /* 0x0000000fff1b7290 */ /* 0x000fe200087fe4ff */
[----:B------:R1:W4:Y:S01]  /*1d50*/  SYNCS.PHASECHK.TRANS64.TRYWAIT P0, [UR8+0x80], R2 ;  /* 0x00008002ff0075a7 */ /* 0x0003220008001108 */
[----:B------:R-:W-:Y:S01]  /*1d60*/  ULEA UR8, UR17, UR6, 0xd ;  /* 0x0000000611087291 */ /* 0x000fe2000f8e68ff */
[----:B------:R-:W-:Y:S01]  /*1d70*/  UMOV UR18, 0x0 ;  /* 0x0000000000127882 */ /* 0x000fe20000000000 */
[----:B------:R-:W-:-:S02]  /*1d80*/  UMOV UR19, 0x10000000 ;  /* 0x1000000000137882 */ /* 0x000fc40000000000 */
[----:B------:R-:W-:Y:S01]  /*1d90*/  UIADD3 UR8, UPT, UPT, UR8, 0x18600, URZ ;  /* 0x0001860008087890 */ /* 0x000fe2000fffe0ff */
[----:B------:R2:W-:Y:S01]  /*1da0*/  UTMALDG.3D.2CTA [UR32], [UR28], desc[UR18] ;  /* 0x000012201c0075b4 */ /* 0x0005e20008211000 */
[----:B------:R-:W-:Y:S01]  /*1db0*/  UMOV UR10, UR34 ;  /* 0x00000022000a7c82 */ /* 0x000fe20008000000 */
[----:B------:R-:W-:Y:S01]  /*1dc0*/  UMOV UR12, UR36 ;  /* 0x00000024000c7c82 */ /* 0x000fe20008000000 */
[----:B------:R-:W-:Y:S01]  /*1dd0*/  UMOV UR9, UR33 ;  /* 0x0000002100097c82 */ /* 0x000fe20008000000 */
[----:B------:R-:W-:Y:S01]  /*1de0*/  UMOV UR25, UR13 ;  /* 0x0000000d00197c82 */ /* 0x000fe20008000000 */
[----:B------:R-:W-:-:S03]  /*1df0*/  UMOV UR17, UR23 ;  /* 0x0000001700117c82 */ /* 0x000fc60008000000 */
[----:B------:R1:W-:Y:S01]  /*1e00*/  UTMALDG.3D.2CTA [UR8], [UR26], desc[UR18] ;  /* 0x000012081a0075b4 */ /* 0x0003e20008211000 */
[----:B--2---:R-:W-:Y:S01]  /*1e10*/  UIADD3 UR34, UPT, UPT, UR34, 0x20, URZ ;  /* 0x0000002022227890 */ /* 0x004fe2000fffe0ff */
[----:B------:R-:W-:Y:S11]  /*1e20*/  BRA.U UP2, `(.L_x_32) ;  /* 0xfffffffd024c7547 */ /* 0x000ff6000b83ffff */
.L_x_26:
[----:B-1----:R-:W-:Y:S01]  /*1e30*/  ULEA UR8, UR23, UR6, 0x3 ;  /* 0x0000000617087291 */ /* 0x002fe2000f8e18ff */
[----:B------:R-:W-:Y:S01]  /*1e40*/  SHF.L.U32 R2, R17, 0x1f, RZ ;  /* 0x0000001f11027819 */ /* 0x000fe200000006ff */
[----:B------:R-:W-:Y:S01]  /*1e50*/  @!P1 SYNCS.ARRIVE.TRANS64.A1T0 RZ, [UR6+0x148], RZ ;  /* 0x000148ffffff99a7 */ /* 0x000fe20008100006 */
[----:B------:R-:W-:-:S06]  /*1e60*/  UISETP.GT.AND UP0, UPT, UR7, UR5, UPT ;  /* 0x000000050700728c */ /* 0x000fcc000bf04270 */
[----:B--2-4-:R1:W2:Y:S03]  /*1e70*/  SYNCS.PHASECHK.TRANS64.TRYWAIT P0, [UR8+0x80], R2 ;  /* 0x00008002ff0075a7 */ /* 0x0142a60008001108 */
[----:B------:R-:W-:Y:S05]  /*1e80*/  BRA.U !UP0, `(.L_x_33) ;  /* 0x0000000108c07547 */ /* 0x000fea000b800000 */
[----:B------:R-:W-:Y:S01]  /*1e90*/  UIADD3 UR26, UPT, UPT, UR24, UR25, URZ ;  /* 0x00000019181a7290 */ /* 0x000fe2000fffe0ff */
[----:B------:R-:W-:-:S11]  /*1ea0*/  UMOV UR27, UR23 ;  /* 0x00000017001b7c82 */ /* 0x000fd60008000000 */
.L_x_39:
[----:B------:R-:W-:Y:S01]  /*1eb0*/  ULEA UR17, UR27, UR6, 0x3 ;  /* 0x000000061b117291 */ /* 0x000fe2000f8e18ff */
[----:B--2---:R-:W-:Y:S01]  /*1ec0*/  @P5 MOV R3, 0x6000 ;  /* 0x0000600000035802 */ /* 0x004fe20000000f00 */
[----:B-12---:R-:W-:Y:S10]  /*1ed0*/  @P0 BRA `(.L_x_34) ;  /* 0x00000000000c0947 */ /* 0x006ff40003800000 */
[----:B------:R-:W-:-:S04]  /*1ee0*/  SHF.L.U32 R4, R17, 0x1f, RZ ;  /* 0x0000001f11047819 */ /* 0x000fc800000006ff */
[----:B------:R-:W2:Y:S02]  /*1ef0*/  SYNCS.PHASECHK.TRANS64.TRYWAIT P0, [UR17+0x80], R4 ;  /* 0x00008004ff0075a7 */ /* 0x000ea40008001111 */
[----:B--2---:R-:W-:Y:S05]  /*1f00*/  @!P0 BRA `(.L_x_35) ;  /* 0x0000008000308947 */ /* 0x004fea0003800000 */
.L_x_34:
[----:B------:R2:W-:Y:S01]  /*1f10*/  @P5 SYNCS.ARRIVE.TRANS64 RZ, [UR17], R3 ;  /* 0x00000003ffff59a7 */ /* 0x0005e20008000011 */
[----:B------:R-:W-:-:S04]  /*1f20*/  ULOP3.LUT UR8, UR22, 0x2, URZ, 0xfc, !UPT ;  /* 0x0000000216087892 */ /* 0x000fc8000f8efcff */
[----:B------:R-:W-:-:S09]  /*1f30*/  UISETP.NE.AND UP0, UPT, UR8, 0x2, UPT ;  /* 0x000000020800788c */ /* 0x000fd2000bf05270 */
[----:B------:R-:W-:Y:S05]  /*1f40*/  BRA.U UP0, `(.L_x_36) ;  /* 0x0000000100047547 */ /* 0x000fea000b800000 */
[----:B------:R-:W-:Y:S05]  /*1f50*/  BPT.TRAP 0x1 ;  /* 0x000000040000795c */ /* 0x000fea0000300000 */
.L_x_36:
[----:B------:R-:W-:Y:S04]  /*1f60*/  BSSY.RECONVERGENT B0, `(.L_x_37) ;  /* 0x0000003000007945 */ /* 0x000fe80003800200 */
[----:B------:R-:W-:Y:S05]  /*1f70*/  @!P4 BRA `(.L_x_38) ;  /* 0x000000000004c947 */ /* 0x000fea0003800000 */
[----:B------:R-:W-:Y:S05]  /*1f80*/  BPT.TRAP 0x1 ;  /* 0x000000040000795c */ /* 0x000fea0000300000 */
.L_x_38:
[----:B------:R-:W-:Y:S05]  /*1f90*/  BSYNC.RECONVERGENT B0 ;  /* 0x0000000000007941 */ /* 0x000fea0003800200 */
.L_x_37:
        /* <DEDUP_REMOVED lines=9> */
[----:B------:R-:W-:Y:S02]  /*2030*/  USHF.L.U32 UR18, UR25, 0x5, URZ ;  /* 0x0000000519127899 */ /* 0x000fe400080006ff */
[----:B------:R-:W-:Y:S01]  /*2040*/  ULOP3.LUT UR17, UR17, 0xfefffff8, URZ, 0xc0, !UPT ;  /* 0xfefffff811117892 */ /* 0x000fe2000f8ec0ff */
[----:B-1----:R-:W-:Y:S01]  /*2050*/  SHF.L.U32 R2, R17, 0x1f, RZ ;  /* 0x0000001f11027819 */ /* 0x002fe200000006ff */
[----:B------:R-:W-:Y:S02]  /*2060*/  UIADD3 UR16, UPT, UPT, UR16, 0x8600, URZ ;  /* 0x0000860010107890 */ /* 0x000fe4000fffe0ff */
[----:B------:R-:W-:Y:S01]  /*2070*/  UIADD3.X UR33, UPT, UPT, URZ, UR15, URZ, UP1, !UPT ;  /* 0x0000000fff217290 */ /* 0x000fe20008ffe4ff */
[----:B------:R4:W1:Y:S01]  /*2080*/  SYNCS.PHASECHK.TRANS64.TRYWAIT P0, [UR8+0x80], R2 ;  /* 0x00008002ff0075a7 */ /* 0x0008620008001108 */
[----:B------:R-:W-:-:S02]  /*2090*/  ULEA UR8, UR27, UR6, 0xd ;  /* 0x000000061b087291 */ /* 0x000fc4000f8e68ff */
[----:B------:R-:W-:Y:S02]  /*20a0*/  UIADD3.X UR31, UPT, UPT, URZ, UR15, URZ, UP0, !UPT ;  /* 0x0000000fff1f7290 */ /* 0x000fe400087fe4ff */
[----:B------:R-:W-:Y:S01]  /*20b0*/  UIADD3 UR8, UPT, UPT, UR8, 0x18600, URZ ;  /* 0x0001860008087890 */ /* 0x000fe2000fffe0ff */
[----:B------:R-:W-:Y:S01]  /*20c0*/  UMOV UR28, 0x0 ;  /* 0x00000000001c7882 */ /* 0x000fe20000000000 */
[----:B------:R-:W-:Y:S01]  /*20d0*/  UMOV UR29, 0x10000000 ;  /* 0x10000000001d7882 */ /* 0x000fe20000000000 */
[----:B------:R-:W-:Y:S01]  /*20e0*/  UMOV UR19, UR35 ;  /* 0x0000002300137c82 */ /* 0x000fe20008000000 */
[----:B------:R-:W-:Y:S01]  /*20f0*/  UMOV UR20, UR36 ;  /* 0x0000002400147c82 */ /* 0x000fe20008000000 */
[----:B------:R-:W-:Y:S01]  /*2100*/  UMOV UR12, UR36 ;  /* 0x00000024000c7c82 */ /* 0x000fe20008000000 */
[----:B------:R-:W-:Y:S01]  /*2110*/  UMOV UR9, UR17 ;  /* 0x0000001100097c82 */ /* 0x000fe20008000000 */
[----:B------:R-:W-:Y:S01]  /*2120*/  UMOV UR10, UR18 ;  /* 0x00000012000a7c82 */ /* 0x000fe20008000000 */
[----:B------:R4:W-:Y:S01]  /*2130*/  UTMALDG.3D.2CTA [UR16], [UR32], desc[UR28] ;  /* 0x00001c10200075b4 */ /* 0x0009e20008211000 */
[----:B------:R-:W-:Y:S01]  /*2140*/  UIADD3 UR25, UPT, UPT, UR25, 0x1, URZ ;  /* 0x0000000119197890 */ /* 0x000fe2000fffe0ff */
[----:B------:R-:W-:-:S03]  /*2150*/  UMOV UR27, UR23 ;  /* 0x00000017001b7c82 */ /* 0x000fc60008000000 */
[----:B------:R-:W-:Y:S01]  /*2160*/  UISETP.NE.AND UP0, UPT, UR25, UR26, UPT ;  /* 0x0000001a1900728c */ /* 0x000fe2000bf05270 */
[----:B------:R4:W-:Y:S08]  /*2170*/  UTMALDG.3D.2CTA [UR8], [UR30], desc[UR28] ;  /* 0x00001c081e0075b4 */ /* 0x0009f00008211000 */
[----:B----4-:R-:W-:Y:S05]  /*2180*/  BRA.U UP0, `(.L_x_39) ;  /* 0xfffffffd00487547 */ /* 0x010fea000b83ffff */
.L_x_33:
[C---:B-1----:R-:W-:Y:S01]  /*2190*/  LEA R2, R16.reuse, UR6, 0x3 ;  /* 0x0000000610027c11 */ /* 0x042fe2000f8e18ff */
[----:B------:R-:W-:Y:S01]  /*21a0*/  NOP ;  /* 0x0000000000007918 */ /* 0x000fe20000000000 */
[----:B--2---:R-:W-:Y:S02]  /*21b0*/  SHF.L.U32 R3, R13, 0x1f, RZ ;  /* 0x0000001f0d037819 */ /* 0x004fe400000006ff */
[----:B------:R-:W-:Y:S02]  /*21c0*/  LEA R4, R16, UR6, 0x4 ;  /* 0x0000000610047c11 */ /* 0x000fe4000f8e20ff */
[----:B------:R-:W1:Y:S02]  /*21d0*/  SYNCS.PHASECHK.TRANS64.TRYWAIT P0, [R2+URZ+0x150], R3 ;  /* 0x00015003020075a7 */ /* 0x000e6400080011ff */
[----:B-1----:R-:W-:Y:S05]  /*21e0*/  @!P0 BRA `(.L_x_40) ;  /* 0x0000007c00908947 */ /* 0x002fea0003800000 */
.L_x_165:
[----:B------:R-:W2:Y:S01]  /*21f0*/  LDS.128 R4, [R4+0x1e0] ;  /* 0x0001e00004047984 */ /* 0x000ea20000000c00 */
[----:B------:R-:W-:Y:S01]  /*2200*/  ISETP.GE.AND P0, PT, R40, 0x1, PT ;  /* 0x000000012800780c */ /* 0x000fe20003f06270 */
[----:B-1----:R-:W-:Y:S01]  /*2210*/  VIADD R2, R2, 0x160 ;  /* 0x0000016002027836 */ /* 0x002fe20000000000 */
[----:B------:R-:W-:Y:S01]  /*2220*/  @!PT LDS RZ, [RZ] ;  /* 0x00000000fffff984 */ /* 0x000fe20000000800 */
[----:B------:R-:W-:Y:S01]  /*2230*/  @!PT LDS RZ, [RZ] ;  /* 0x00000000fffff984 */ /* 0x000fe20000000800 */
[----:B------:R-:W-:Y:S01]  /*2240*/  @!PT LDS RZ, [RZ] ;  /* 0x00000000fffff984 */ /* 0x000fe20000000800 */
[----:B------:R-:W-:Y:S01]  /*2250*/  @!PT LDS RZ, [RZ] ;  /* 0x00000000fffff984 */ /* 0x000fe20000000800 */
[----:B------:R1:W-:Y:S06]  /*2260*/  MEMBAR.ALL.CTA ;  /* 0x0000000000007992 */ /* 0x0003ec0000008000 */
[----:B-1----:R-:W1:Y:S01]  /*2270*/  FENCE.VIEW.ASYNC.S ;  /* 0x00000000000073c6 */ /* 0x002e620000000000 */
[----:B------:R-:W-:-:S04]  /*2280*/  PRMT R2, RZ, 0x654, R2 ;  /* 0x00000654ff027816 */ /* 0x000fc80000000002 */
[----:B-1----:R1:W-:Y:S01]  /*2290*/  SYNCS.ARRIVE.TRANS64.RED.A1T0 RZ, [R2+URZ], RZ ;  /* 0x000000ff02ff79a7 */ /* 0x0023e200081004ff */
[----:B--2---:R-:W-:-:S13]  /*22a0*/  LOP3.LUT P2, RZ, R6, 0x1, RZ, 0xc0, !PT ;  /* 0x0000000106ff7812 */ /* 0x004fda000784c0ff */
[----:B------:R-:W-:Y:S01]  /*22b0*/  @P2 SHF.R.U32.HI R3, RZ, 0x10, R5 ;  /* 0x00000010ff032819 */ /* 0x000fe20000011605 */
[----:B------:R-:W-:Y:S01]  /*22c0*/  VOTEU.ANY UP0, P2 ;  /* 0x0000000000ff7886 */ /* 0x000fe20001000100 */
[----:B------:R-:W-:Y:S02]  /*22d0*/  @P2 MOV R10, R4 ;  /* 0x00000004000a2202 */ /* 0x000fe40000000f00 */
[----:B------:R-:W-:Y:S02]  /*22e0*/  @P2 R2UR.BROADCAST UR8, R3 ;  /* 0x00000000030822ca */ /* 0x000fe400008e0000 */
[----:B------:R-:W-:-:S11]  /*22f0*/  @P2 LOP3.LUT R9, R5, 0xffff, RZ, 0xc0, !PT ;  /* 0x0000ffff05092812 */ /* 0x000fd600078ec0ff */
[----:B------:R-:W-:Y:S01]  /*2300*/  @UP0 UMOV UR36, UR8 ;  /* 0x0000000800240c82 */ /* 0x000fe20008000000 */
[----:B-1----:R-:W-:Y:S05]  /*2310*/  @!P0 BRA `(.L_x_41) ;  /* 0x0000000000b88947 */ /* 0x002fea0003800000 */
[----:B------:R-:W3:Y:S01]  /*2320*/  LDC.64 R4, c[0x0][0xb18] ;  /* 0x0002c600ff047b82 */ /* 0x000ee20000000a00 */
[----:B------:R-:W-:-:S07]  /*2330*/  ISETP.NE.AND P3, PT, R40, 0x1, PT ;  /* 0x000000012800780c */ /* 0x000fce0003f65270 */
[----:B------:R-:W1:Y:S08]  /*2340*/  LDC.64 R6, c[0x0][0xb10] ;  /* 0x0002c400ff067b82 */ /* 0x000e700000000a00 */
[----:B------:R-:W2:Y:S08]  /*2350*/  LDC R14, c[0x0][0xb20] ;  /* 0x0002c800ff0e7b82 */ /* 0x000eb00000000800 */
[----:B------:R-:W4:Y:S01]  /*2360*/  LDC R15, c[0x0][0xb0c] ;  /* 0x0002c300ff0f7b82 */ /* 0x000f220000000800 */
[----:B---3--:R-:W-:Y:S01]  /*2370*/  IMAD.HI.U32 R21, R0, R5, RZ ;  /* 0x0000000500157227 */ /* 0x008fe200078e00ff */
[----:B------:R-:W-:-:S03]  /*2380*/  ISETP.NE.AND P0, PT, R4, 0x1, PT ;  /* 0x000000010400780c */ /* 0x000fc60003f05270 */
[----:B------:R-:W-:-:S03]  /*2390*/  IMAD.HI.U32 R5, R9, R5, RZ ;  /* 0x0000000509057227 */ /* 0x000fc600078e00ff */
[----:B------:R-:W3:Y:S01]  /*23a0*/  LDC.64 R2, c[0x0][0xb28] ;  /* 0x0002ca00ff027b82 */ /* 0x000ee20000000a00 */
[----:B-1----:R-:W-:-:S04]  /*23b0*/  IMAD.HI.U32 R22, R8, R6, RZ ;  /* 0x0000000608167227 */ /* 0x002fc800078e00ff */
[----:B------:R-:W-:Y:S01]  /*23c0*/  IMAD.HI.U32 R23, R10, R6, RZ ;  /* 0x000000060a177227 */ /* 0x000fe200078e00ff */
[----:B------:R-:W-:Y:S02]  /*23d0*/  SHF.R.U32.HI R22, RZ, R7, R22 ;  /* 0x00000007ff167219 */ /* 0x000fe40000011616 */
[-C--:B--2---:R-:W-:Y:S02]  /*23e0*/  SHF.R.U32.HI R21, RZ, R14.reuse, R21 ;  /* 0x0000000eff157219 */ /* 0x084fe40000011615 */
[----:B------:R-:W-:Y:S02]  /*23f0*/  SHF.R.U32.HI R5, RZ, R14, R5 ;  /* 0x0000000eff057219 */ /* 0x000fe40000011605 */
[----:B------:R-:W-:Y:S02]  /*2400*/  SEL R21, R0, R21, !P0 ;  /* 0x0000001500157207 */ /* 0x000fe40004000000 */
[----:B------:R-:W-:Y:S02]  /*2410*/  SHF.R.U32.HI R23, RZ, R7, R23 ;  /* 0x00000007ff177219 */ /* 0x000fe40000011617 */
[----:B----4-:R-:W-:-:S02]  /*2420*/  ISETP.NE.AND P1, PT, R15, 0x1, PT ;  /* 0x000000010f00780c */ /* 0x010fc40003f25270 */
[----:B------:R-:W-:Y:S02]  /*2430*/  SEL R5, R9, R5, !P0 ;  /* 0x0000000509057207 */ /* 0x000fe40004000000 */
[----:B------:R-:W-:Y:S02]  /*2440*/  SEL R22, R8, R22, !P1 ;  /* 0x0000001608167207 */ /* 0x000fe40004800000 */
[----:B------:R-:W-:Y:S01]  /*2450*/  SEL R23, R10, R23, !P1 ;  /* 0x000000170a177207 */ /* 0x000fe20004800000 */
[----:B---3--:R-:W-:-:S04]  /*2460*/  IMAD.HI.U32 R20, R21, R2, RZ ;  /* 0x0000000215147227 */ /* 0x008fc800078e00ff */
        /* <DEDUP_REMOVED lines=10> */
[----:B------:R-:W-:-:S04]  /*2510*/  @!P0 IMAD.HI.U32 R7, R23, R2, RZ ;  /* 0x0000000217078227 */ /* 0x000fc800078e00ff */
[----:B------:R-:W-:Y:S01]  /*2520*/  IMAD.MOV R2, RZ, RZ, -R6 ;  /* 0x000000ffff027224 */ /* 0x000fe200078e0a06 */
[----:B------:R-:W-:Y:S02]  /*2530*/  @!P0 SHF.R.U32.HI R3, RZ, R3, R7 ;  /* 0x00000003ff038219 */ /* 0x000fe40000011607 */
[----:B------:R-:W-:Y:S01]  /*2540*/  IADD3 R7, PT, PT, -R5, RZ, RZ ;  /* 0x000000ff05077210 */ /* 0x000fe20007ffe1ff */
[----:B------:R-:W-:Y:S01]  /*2550*/  IMAD R2, R40, R2, R5 ;  /* 0x0000000228027224 */ /* 0x000fe200078e0205 */
        /* <DEDUP_REMOVED lines=10> */
.L_x_41:
[----:B------:R-:W1:Y:S02]  /*2600*/  LDCU UR8, c[0x0][0xb30] ;  /* 0x00016600ff0877ac */ /* 0x000e640008000800 */
[----:B-1----:R-:W-:-:S09]  /*2610*/  UISETP.NE.AND UP0, UPT, UR8, 0x1, UPT ;  /* 0x000000010800788c */ /* 0x002fd2000bf05270 */
[----:B------:R-:W-:Y:S05]  /*2620*/  BRA.U UP0, `(.L_x_42) ;  /* 0x0000000100407547 */ /* 0x000fea000b800000 */
[----:B------:R-:W1:Y:S08]  /*2630*/  LDC.64 R4, c[0x0][0xb10] ;  /* 0x0002c400ff047b82 */ /* 0x000e700000000a00 */
[----:B------:R-:W2:Y:S08]  /*2640*/  LDC.64 R2, c[0x0][0xb18] ;  /* 0x0002c600ff027b82 */ /* 0x000eb00000000a00 */
[----:B------:R-:W4:Y:S08]  /*2650*/  LDC R6, c[0x0][0xb20] ;  /* 0x0002c800ff067b82 */ /* 0x000f300000000800 */
[----:B------:R-:W3:Y:S01]  /*2660*/  LDC R7, c[0x0][0xb0c] ;  /* 0x0002c300ff077b82 */ /* 0x000ee20000000800 */
[----:B-1----:R-:W-:-:S05]  /*2670*/  IMAD.HI.U32 R4, R10, R4, RZ ;  /* 0x000000040a047227 */ /* 0x002fca00078e00ff */
[----:B------:R-:W-:Y:S01]  /*2680*/  SHF.R.U32.HI R4, RZ, R5, R4 ;  /* 0x00000005ff047219 */ /* 0x000fe20000011604 */
[----:B--2---:R-:W-:Y:S01]  /*2690*/  IMAD.HI.U32 R3, R9, R3, RZ ;  /* 0x0000000309037227 */ /* 0x004fe200078e00ff */
[----:B------:R-:W-:-:S04]  /*26a0*/  ISETP.NE.AND P0, PT, R2, 0x1, PT ;  /* 0x000000010200780c */ /* 0x000fc80003f05270 */
[----:B----4-:R-:W-:-:S04]  /*26b0*/  SHF.R.U32.HI R3, RZ, R6, R3 ;  /* 0x00000006ff037219 */ /* 0x010fc80000011603 */
[----:B------:R-:W-:Y:S02]  /*26c0*/  SEL R3, R9, R3, !P0 ;  /* 0x0000000309037207 */ /* 0x000fe40004000000 */
[----:B---3--:R-:W-:-:S04]  /*26d0*/  ISETP.NE.AND P1, PT, R7, 0x1, PT ;  /* 0x000000010700780c */ /* 0x008fc80003f25270 */
[----:B------:R-:W-:-:S05]  /*26e0*/  SEL R4, R10, R4, !P1 ;  /* 0x000000040a047207 */ /* 0x000fca0004800000 */
[----:B------:R-:W-:Y:S02]  /*26f0*/  IMAD.IADD R5, R3, 0x1, -R4 ;  /* 0x0000000103057824 */ /* 0x000fe400078e0a04 */
[----:B------:R-:W-:Y:S02]  /*2700*/  IMAD.IADD R3, R4, 0x1, -R3 ;  /* 0x0000000104037824 */ /* 0x000fe400078e0a03 */
[----:B------:R-:W-:Y:S02]  /*2710*/  IMAD R10, R5, R7, R10 ;  /* 0x00000007050a7224 */ /* 0x000fe400078e020a */
[----:B------:R-:W-:-:S07]  /*2720*/  IMAD R9, R3, R2, R9 ;  /* 0x0000000203097224 */ /* 0x000fce00078e0209 */
.L_x_42:
[----:B------:R-:W-:Y:S01]  /*2730*/  VIADD R16, R16, 0x1 ;  /* 0x0000000110107836 */ /* 0x000fe20000000000 */
[----:B------:R-:W-:Y:S01]  /*2740*/  PLOP3.LUT P1, PT, PT, PT, PT, 0x80, 0x8 ;  /* 0x000000000008781c */ /* 0x000fe20003f2f070 */
[----:B------:R-:W-:Y:S02]  /*2750*/  IMAD.IADD R14, R10, 0x1, R91 ;  /* 0x000000010a0e7824 */ /* 0x000fe400078e025b */
[----:B------:R-:W-:Y:S01]  /*2760*/  IMAD.IADD R15, R9, 0x1, R90 ;  /* 0x00000001090f7824 */ /* 0x000fe200078e025a */
[----:B------:R-:W-:-:S04]  /*2770*/  ISETP.NE.AND P0, PT, R16, 0x2, PT ;  /* 0x000000021000780c */ /* 0x000fc80003f05270 */
[----:B------:R-:W-:Y:S02]  /*2780*/  SEL R2, RZ, 0x1, P0 ;  /* 0x00000001ff027807 */ /* 0x000fe40000000000 */
[----:B------:R-:W-:Y:S02]  /*2790*/  SEL R16, R16, RZ, P0 ;  /* 0x000000ff10107207 */ /* 0x000fe40000000000 */
[----:B------:R-:W-:Y:S01]  /*27a0*/  LOP3.LUT R13, R13, R2, RZ, 0x3c, !PT ;  /* 0x000000020d0d7212 */ /* 0x000fe200078e3cff */
[----:B------:R-:W-:Y:S06]  /*27b0*/  @P2 BRA `(.L_x_43) ;  /* 0xfffffff000582947 */ /* 0x000fec000383ffff */
[----:B------:R-:W-:Y:S01]  /*27c0*/  UIADD3 UR6, UPT, UPT, UR6, 0x80, URZ ;  /* 0x0000008006067890 */ /* 0x000fe2000fffe0ff */
[----:B------:R-:W-:-:S03]  /*27d0*/  SHF.L.U32 R2, R17, 0x1f, RZ ;  /* 0x0000001f11027819 */ /* 0x000fc600000006ff */
[----:B------:R-:W-:-:S09]  /*27e0*/  ULEA UR4, UR23, UR6, 0x3 ;  /* 0x0000000617047291 */ /* 0x000fd2000f8e18ff */
[----:B------:R-:W1:Y:S02]  /*27f0*/  SYNCS.PHASECHK.TRANS64.TRYWAIT P0, [UR4], R2 ;  /* 0x00000002ff0075a7 */ /* 0x000e640008001104 */
[----:B-1----:R-:W-:Y:S05]  /*2800*/  @!P0 BRA `(.L_x_44) ;  /* 0x00000078001c8947 */ /* 0x002fea0003800000 */
.L_x_167:
[----:B------:R-:W-:-:S04]  /*2810*/  UIADD3 UR5, UPT, UPT, UR23, 0x1, URZ ;  /* 0x0000000117057890 */ /* 0x000fc8000fffe0ff */
[----:B------:R-:W-:-:S04]  /*2820*/  UISETP.NE.AND UP0, UPT, UR5, 0x10, UPT ;  /* 0x000000100500788c */ /* 0x000fc8000bf05270 */
[----:B------:R-:W-:Y:S02]  /*2830*/  USEL UR7, URZ, 0x1, UP0 ;  /* 0x00000001ff077887 */ /* 0x000fe40008000000 */
[----:B------:R-:W-:-:S04]  /*2840*/  USEL UR5, UR5, URZ, UP0 ;  /* 0x000000ff05057287 */ /* 0x000fc80008000000 */
[----:B------:R-:W-:Y:S01]  /*2850*/  ULEA UR4, UR5, UR6, 0x3 ;  /* 0x0000000605047291 */ /* 0x000fe2000f8e18ff */
[----:B-1----:R-:W-:-:S04]  /*2860*/  LOP3.LUT R2, R17, UR7, RZ, 0x3c, !PT ;  /* 0x0000000711027c12 */ /* 0x002fc8000f8e3cff */
[----:B------:R-:W-:-:S04]  /*2870*/  SHF.L.U32 R3, R2, 0x1f, RZ ;  /* 0x0000001f02037819 */ /* 0x000fc800000006ff */
[----:B------:R-:W1:Y:S02]  /*2880*/  SYNCS.PHASECHK.TRANS64.TRYWAIT P0, [UR4], R3 ;  /* 0x00000003ff0075a7 */ /* 0x000e640008001104 */
[----:B-1----:R-:W-:Y:S05]  /*2890*/  @!P0 BRA `(.L_x_45) ;  /* 0x0000007800108947 */ /* 0x002fea0003800000 */
.L_x_169:
[----:B------:R-:W-:-:S04]  /*28a0*/  UIADD3 UR5, UPT, UPT, UR5, 0x1, URZ ;  /* 0x0000000105057890 */ /* 0x000fc8000fffe0ff */
[----:B------:R-:W-:-:S04]  /*28b0*/  UISETP.NE.AND UP0, UPT, UR5, 0x10, UPT ;  /* 0x000000100500788c */ /* 0x000fc8000bf05270 */
[----:B------:R-:W-:Y:S02]  /*28c0*/  USEL UR7, URZ, 0x1, UP0 ;  /* 0x00000001ff077887 */ /* 0x000fe40008000000 */
[----:B------:R-:W-:-:S04]  /*28d0*/  USEL UR5, UR5, URZ, UP0 ;  /* 0x000000ff05057287 */ /* 0x000fc80008000000 */
[----:B------:R-:W-:Y:S01]  /*28e0*/  ULEA UR4, UR5, UR6, 0x3 ;  /* 0x0000000605047291 */ /* 0x000fe2000f8e18ff */
[----:B------:R-:W-:-:S04]  /*28f0*/  LOP3.LUT R2, R2, UR7, RZ, 0x3c, !PT ;  /* 0x0000000702027c12 */ /* 0x000fc8000f8e3cff */
[----:B-1----:R-:W-:-:S04]  /*2900*/  SHF.L.U32 R3, R2, 0x1f, RZ ;  /* 0x0000001f02037819 */ /* 0x002fc800000006ff */
[----:B------:R-:W1:Y:S02]  /*2910*/  SYNCS.PHASECHK.TRANS64.TRYWAIT P0, [UR4], R3 ;  /* 0x00000003ff0075a7 */ /* 0x000e640008001104 */
[----:B-1----:R-:W-:Y:S05]  /*2920*/  @!P0 BRA `(.L_x_46) ;  /* 0x0000007800048947 */ /* 0x002fea0003800000 */
.L_x_171:
        /* <DEDUP_REMOVED lines=9> */
.L_x_173:
        /* <DEDUP_REMOVED lines=9> */
.L_x_175:
        /* <DEDUP_REMOVED lines=9> */
.L_x_177:
        /* <DEDUP_REMOVED lines=9> */
.L_x_179:
        /* <DEDUP_REMOVED lines=9> */
.L_x_181:
        /* <DEDUP_REMOVED lines=9> */
.L_x_183:
        /* <DEDUP_REMOVED lines=9> */
.L_x_185:
        /* <DEDUP_REMOVED lines=9> */
.L_x_187:
        /* <DEDUP_REMOVED lines=9> */
.L_x_189:
        /* <DEDUP_REMOVED lines=9> */
.L_x_191:
        /* <DEDUP_REMOVED lines=9> */
.L_x_193:
        /* <DEDUP_REMOVED lines=9> */
.L_x_195:
[----:B------:R-:W-:-:S04]  /*2ff0*/  UIADD3 UR5, UPT, UPT, UR5, 0x1, URZ ;  /* 0x0000000105057890 */ /* 0x000fc8000fffe0ff */
[----:B------:R-:W-:-:S04]  /*3000*/  UISETP.NE.AND UP0, UPT, UR5, 0x10, UPT ;  /* 0x000000100500788c */ /* 0x000fc8000bf05270 */
[----:B------:R-:W-:Y:S02]  /*3010*/  USEL UR4, URZ, 0x1, UP0 ;  /* 0x00000001ff047887 */ /* 0x000fe40008000000 */
[----:B------:R-:W-:-:S04]  /*3020*/  USEL UR5, UR5, URZ, UP0 ;  /* 0x000000ff05057287 */ /* 0x000fc80008000000 */
[----:B------:R-:W-:Y:S01]  /*3030*/  ULEA UR5, UR5, UR6, 0x3 ;  /* 0x0000000605057291 */ /* 0x000fe2000f8e18ff */
[----:B------:R-:W-:-:S04]  /*3040*/  LOP3.LUT R2, R2, UR4, RZ, 0x3c, !PT ;  /* 0x0000000402027c12 */ /* 0x000fc8000f8e3cff */
[----:B------:R-:W-:Y:S01]  /*3050*/  SHF.L.U32 R2, R2, 0x1f, RZ ;  /* 0x0000001f02027819 */ /* 0x000fe200000006ff */
[----:B-1-3--:R-:W-:-:S07]  /*3060*/  IMAD.U32 R0, RZ, RZ, UR5 ;  /* 0x00000005ff007e24 */ /* 0x00afce000f8e00ff */
.L_x_59:
[----:B-1----:R1:W2:Y:S02]  /*3070*/  SYNCS.PHASECHK.TRANS64.TRYWAIT P0, [R0+URZ], R2 ;  /* 0x00000002000075a7 */ /* 0x0022a400080011ff */
[----:B--2---:R-:W-:Y:S05]  /*3080*/  @!P0 NANOSLEEP.SYNCS 0x989680 ;  /* 0x009896800000895d */ /* 0x004fea0003900000 */
[----:B------:R-:W2:Y:S02]  /*3090*/  @!P0 SYNCS.PHASECHK.TRANS64 P0, [R0+URZ], R2 ;  /* 0x00000002000085a7 */ /* 0x000ea400080010ff */
[----:B--2---:R-:W-:Y:S05]  /*30a0*/  @P0 EXIT ;  /* 0x000000000000094d */ /* 0x004fea0003800000 */
[----:B------:R-:W-:Y:S05]  /*30b0*/  BRA `(.L_x_59) ;  /* 0xfffffffc00ec7947 */ /* 0x000fea000383ffff */
.L_x_23:
[----:B------:R-:W-:-:S04]  /*30c0*/  UISETP.NE.AND UP1, UPT, UR37, URZ, UPT ;  /* 0x000000ff2500728c */ /* 0x000fc8000bf25270 */
[----:B------:R-:W-:-:S09]  /*30d0*/  UISETP.NE.OR UP1, UPT, UR10, 0x1, UP1 ;  /* 0x000000010a00788c */ /* 0x000fd20008f25670 */
[----:B------:R-:W-:Y:S05]  /*30e0*/  BRA.U UP1, `(.L_x_60) ;  /* 0x00000005014c7547 */ /* 0x000fea000b800000 */
[----:B------:R-:W-:Y:S01]  /*30f0*/  HFMA2 R11, -RZ, RZ, 0, 0 ;  /* 0x00000000ff0b7431 */ /* 0x000fe200000001ff */
[----:B------:R-:W-:Y:S01]  /*3100*/  ISETP.GE.U32.AND P2, PT, R10, 0x2, PT ;  /* 0x000000020a00780c */ /* 0x000fe20003f46070 */
[----:B------:R-:W-:Y:S01]  /*3110*/  IMAD.MOV.U32 R12, RZ, RZ, 0x1 ;  /* 0x00000001ff0c7424 */ /* 0x000fe200078e00ff */
[----:B------:R-:W-:Y:S01]  /*3120*/  CS2R R8, SRZ ;  /* 0x0000000000087805 */ /* 0x000fe2000001ff00 */
[----:B------:R-:W-:Y:S01]  /*3130*/  IMAD.MOV.U32 R3, RZ, RZ, RZ ;  /* 0x000000ffff037224 */ /* 0x000fe200078e00ff */
[----:B------:R-:W-:Y:S01]  /*3140*/  UMOV UR4, 0x400 ;  /* 0x0000040000047882 */ /* 0x000fe20000000000 */
[----:B------:R-:W-:Y:S01]  /*3150*/  UMOV UR6, URZ ;  /* 0x000000ff00067c82 */ /* 0x000fe20008000000 */
[----:B------:R-:W-:-:S12]  /*3160*/  ULEA UR37, UR37, UR4, 0x18 ;  /* 0x0000000425257291 */ /* 0x000fd8000f8ec0ff */
.L_x_64:
[----:B------:R-:W-:Y:S02]  /*3170*/  LEA R0, R3, UR37, 0x3 ;  /* 0x0000002503007c11 */ /* 0x000fe4000f8e18ff */
[----:B------:R-:W-:-:S03]  /*3180*/  SHF.L.U32 R4, R8, 0x1f, RZ ;  /* 0x0000001f08047819 */ /* 0x000fc600000006ff */
[----:B------:R-:W-:Y:S01]  /*3190*/  VIADD R5, R0, 0x1c0 ;  /* 0x000001c000057836 */ /* 0x000fe20000000000 */
[----:B------:R-:W1:Y:S02]  /*31a0*/  SYNCS.PHASECHK.TRANS64.TRYWAIT P0, [R0+URZ+0x1b0], R4 ;  /* 0x0001b004000075a7 */ /* 0x000e6400080011ff */
[----:B-1----:R-:W-:Y:S05]  /*31b0*/  @!P0 BRA `(.L_x_61) ;  /* 0x0000007400188947 */ /* 0x002fea0003800000 */
.L_x_196:
[----:B------:R-:W-:Y:S01]  /*31c0*/  ULEA UR5, UR6, UR37, 0x3 ;  /* 0x0000002506057291 */ /* 0x000fe2000f8e18ff */
[----:B-1----:R-:W-:Y:S01]  /*31d0*/  PRMT R0, RZ, 0x654, R5 ;  /* 0x00000654ff007816 */ /* 0x002fe20000000005 */
[----:B------:R-:W-:Y:S01]  /*31e0*/  @!P2 IMAD.MOV.U32 R4, RZ, RZ, 0x10 ;  /* 0x00000010ff04a424 */ /* 0x000fe200078e00ff */
[----:B------:R-:W-:Y:S01]  /*31f0*/  SHF.L.U32 R5, R12, 0x1f, RZ ;  /* 0x0000001f0c057819 */ /* 0x000fe200000006ff */
[----:B------:R-:W-:Y:S01]  /*3200*/  UIADD3 UR4, UPT, UPT, UR5, 0x150, URZ ;  /* 0x0000015005047890 */ /* 0x000fe2000fffe0ff */
[----:B------:R1:W-:Y:S05]  /*3210*/  SYNCS.ARRIVE.TRANS64.RED.A1T0 RZ, [R0+URZ], RZ ;  /* 0x000000ff00ff79a7 */ /* 0x0003ea00081004ff */
[----:B------:R-:W-:Y:S01]  /*3220*/  IMAD.U32 R6, RZ, RZ, UR4 ;  /* 0x00000004ff067e24 */ /* 0x000fe2000f8e00ff */
[----:B------:R-:W2:Y:S04]  /*3230*/  SYNCS.PHASECHK.TRANS64.TRYWAIT P0, [UR5+0x160], R5 ;  /* 0x00016005ff0075a7 */ /* 0x000ea80008001105 */
[----:B------:R-:W-:Y:S01]  /*3240*/  PRMT R6, R10, 0x654, R6 ;  /* 0x000006540a067816 */ /* 0x000fe20000000006 */
[----:B-12---:R-:W-:Y:S06]  /*3250*/  @!P0 BRA `(.L_x_62) ;  /* 0x0000007400048947 */ /* 0x006fec0003800000 */
.L_x_198:
[----:B------:R-:W-:Y:S01]  /*3260*/  ULEA UR4, UR6, UR37, 0x4 ;  /* 0x0000002506047291 */ /* 0x000fe2000f8e20ff */
[----:B------:R-:W-:Y:S01]  /*3270*/  SEL R2, R6, R2, !P2 ;  /* 0x0000000206027207 */ /* 0x000fe20005000000 */
[----:B------:R-:W-:Y:S01]  /*3280*/  UIADD3 UR5, UPT, UPT, UR5, 0x150, URZ ;  /* 0x0000015005057890 */ /* 0x000fe2000fffe0ff */
[----:B-1----:R-:W-:Y:S01]  /*3290*/  LEA R0, R11, UR37, 0x3 ;  /* 0x000000250b007c11 */ /* 0x002fe2000f8e18ff */
[----:B------:R-:W-:Y:S01]  /*32a0*/  UIADD3 UR4, UPT, UPT, UR4, 0x1e0, URZ ;  /* 0x000001e004047890 */ /* 0x000fe2000fffe0ff */
[----:B------:R1:W-:Y:S01]  /*32b0*/  @!P2 SYNCS.ARRIVE.TRANS64.RED RZ, [R2+URZ], R4 ;  /* 0x0000000402ffa9a7 */ /* 0x0003e200080004ff */
[----:B------:R-:W-:Y:S01]  /*32c0*/  UIADD3 UR6, UPT, UPT, UR6, 0x1, URZ ;  /* 0x0000000106067890 */ /* 0x000fe2000fffe0ff */
[----:B------:R-:W-:-:S03]  /*32d0*/  VIADD R3, R3, 0x1 ;  /* 0x0000000103037836 */ /* 0x000fc60000000000 */
[----:B------:R-:W-:Y:S02]  /*32e0*/  UISETP.NE.AND UP0, UPT, UR6, 0x2, UPT ;  /* 0x000000020600788c */ /* 0x000fe4000bf05270 */
[----:B------:R-:W-:Y:S01]  /*32f0*/  ISETP.NE.AND P0, PT, R3, 0x2, PT ;  /* 0x000000020300780c */ /* 0x000fe20003f05270 */
[----:B------:R-:W-:Y:S06]  /*3300*/  UGETNEXTWORKID.BROADCAST [UR4], [UR5] ;  /* 0x00000000040073ca */ /* 0x000fec0008000100 */
[----:B------:R-:W-:Y:S02]  /*3310*/  USEL UR4, URZ, 0x1, UP0 ;  /* 0x00000001ff047887 */ /* 0x000fe40008000000 */
[----:B------:R-:W-:-:S04]  /*3320*/  USEL UR6, UR6, URZ, UP0 ;  /* 0x000000ff06067287 */ /* 0x000fc80008000000 */
[----:B------:R-:W-:Y:S02]  /*3330*/  LOP3.LUT R12, R12, UR4, RZ, 0x3c, !PT ;  /* 0x000000040c0c7c12 */ /* 0x000fe4000f8e3cff */
[----:B-1----:R-:W-:-:S04]  /*3340*/  SHF.L.U32 R4, R9, 0x1f, RZ ;  /* 0x0000001f09047819 */ /* 0x002fc800000006ff */
[----:B------:R-:W1:Y:S02]  /*3350*/  SYNCS.PHASECHK.TRANS64.TRYWAIT P1, [R0+URZ+0x150], R4 ;  /* 0x00015004000075a7 */ /* 0x000e6400080211ff */
[----:B-1----:R-:W-:Y:S05]  /*3360*/  @!P1 BRA `(.L_x_63) ;  /* 0x0000007000d89947 */ /* 0x002fea0003800000 */
.L_x_199:
[----:B-1----:R-:W-:Y:S01]  /*3370*/  LEA R4, R11, UR37, 0x4 ;  /* 0x000000250b047c11 */ /* 0x002fe2000f8e20ff */
[----:B------:R-:W-:Y:S01]  /*3380*/  VIADD R0, R0, 0x160 ;  /* 0x0000016000007836 */ /* 0x000fe20000000000 */
[----:B------:R-:W-:Y:S01]  /*3390*/  SEL R3, R3, RZ, P0 ;  /* 0x000000ff03037207 */ /* 0x000fe20000000000 */
[----:B------:R-:W-:-:S03]  /*33a0*/  VIADD R11, R11, 0x1 ;  /* 0x000000010b0b7836 */ /* 0x000fc60000000000 */
[----:B------:R-:W1:Y:S01]  /*33b0*/  LDS.128 R4, [R4+0x1e0] ;  /* 0x0001e00004047984 */ /* 0x000e620000000c00 */
[----:B------:R-:W-:Y:S02]  /*33c0*/  PRMT R0, RZ, 0x654, R0 ;  /* 0x00000654ff007816 */ /* 0x000fe40000000000 */
[C---:B------:R-:W-:Y:S01]  /*33d0*/  ISETP.NE.AND P1, PT, R11.reuse, 0x2, PT ;  /* 0x000000020b00780c */ /* 0x040fe20003f25270 */
[----:B------:R-:W-:Y:S01]  /*33e0*/  @!PT LDS RZ, [RZ] ;  /* 0x00000000fffff984 */ /* 0x000fe20000000800 */
[----:B------:R-:W-:Y:S01]  /*33f0*/  @!PT LDS RZ, [RZ] ;  /* 0x00000000fffff984 */ /* 0x000fe20000000800 */
[----:B------:R-:W-:Y:S01]  /*3400*/  @!PT LDS RZ, [RZ] ;  /* 0x00000000fffff984 */ /* 0x000fe20000000800 */
[----:B------:R-:W-:Y:S01]  /*3410*/  @!PT LDS RZ, [RZ] ;  /* 0x00000000fffff984 */ /* 0x000fe20000000800 */
[----:B------:R2:W-:Y:S06]  /*3420*/  MEMBAR.ALL.CTA ;  /* 0x0000000000007992 */ /* 0x0005ec0000008000 */
[----:B--2---:R-:W2:Y:S01]  /*3430*/  FENCE.VIEW.ASYNC.S ;  /* 0x00000000000073c6 */ /* 0x004ea20000000000 */
[----:B------:R-:W-:Y:S01]  /*3440*/  SEL R11, R11, RZ, P1 ;  /* 0x000000ff0b0b7207 */ /* 0x000fe20000800000 */
[----:B--2---:R2:W-:Y:S01]  /*3450*/  SYNCS.ARRIVE.TRANS64.RED.A1T0 RZ, [R0+URZ], RZ ;  /* 0x000000ff00ff79a7 */ /* 0x0045e200081004ff */
[----:B-1----:R-:W-:-:S02]  /*3460*/  LOP3.LUT P3, RZ, R6, 0x1, RZ, 0xc0, !PT ;  /* 0x0000000106ff7812 */ /* 0x002fc4000786c0ff */
[----:B------:R-:W-:-:S04]  /*3470*/  SEL R4, RZ, 0x1, P1 ;  /* 0x00000001ff047807 */ /* 0x000fc80000800000 */
[----:B------:R-:W-:Y:S02]  /*3480*/  LOP3.LUT R9, R9, R4, RZ, 0x3c, !PT ;  /* 0x0000000409097212 */ /* 0x000fe400078e3cff */
[----:B--2---:R-:W-:-:S04]  /*3490*/  SEL R0, RZ, 0x1, P0 ;  /* 0x00000001ff007807 */ /* 0x004fc80000000000 */
[----:B------:R-:W-:Y:S01]  /*34a0*/  LOP3.LUT R8, R8, R0, RZ, 0x3c, !PT ;  /* 0x0000000008087212 */ /* 0x000fe200078e3cff */
[----:B------:R-:W-:Y:S06]  /*34b0*/  @P3 BRA `(.L_x_64) ;  /* 0xfffffffc002c3947 */ /* 0x000fec000383ffff */
[----:B------:R-:W-:Y:S01]  /*34c0*/  ULEA UR5, UR6, UR37, 0x3 ;  /* 0x0000002506057291 */ /* 0x000fe2000f8e18ff */
[----:B------:R-:W-:-:S08]  /*34d0*/  SHF.L.U32 R2, R12, 0x1f, RZ ;  /* 0x0000001f0c027819 */ /* 0x000fd000000006ff */
[----:B------:R-:W1:Y:S02]  /*34e0*/  SYNCS.PHASECHK.TRANS64 P0, [UR5+0x160], R2 ;  /* 0x00016002ff0075a7 */ /* 0x000e640008001005 */
[----:B-1----:R-:W-:Y:S05]  /*34f0*/  @P0 BRA `(.L_x_65) ;  /* 0x0000000000080947 */ /* 0x002fea0003800000 */
[----:B------:R-:W1:Y:S02]  /*3500*/  SYNCS.PHASECHK.TRANS64.TRYWAIT P0, [UR5+0x160], R2 ;  /* 0x00016002ff0075a7 */ /* 0x000e640008001105 */
[----:B-1----:R-:W-:Y:S05]  /*3510*/  @!P0 BRA `(.L_x_66) ;  /* 0x0000007000808947 */ /* 0x002fea0003800000 */
.L_x_65:
[----:B------:R-:W-:-:S04]  /*3520*/  UIADD3 UR4, UPT, UPT, UR6, 0x1, URZ ;  /* 0x0000000106047890 */ /* 0x000fc8000fffe0ff */
[----:B------:R-:W-:-:S04]  /*3530*/  UISETP.NE.AND UP0, UPT, UR4, 0x2, UPT ;  /* 0x000000020400788c */ /* 0x000fc8000bf05270 */
[----:B------:R-:W-:Y:S02]  /*3540*/  USEL UR7, URZ, 0x1, UP0 ;  /* 0x00000001ff077887 */ /* 0x000fe40008000000 */
[----:B------:R-:W-:-:S04]  /*3550*/  USEL UR4, UR4, URZ, UP0 ;  /* 0x000000ff04047287 */ /* 0x000fc80008000000 */
[----:B------:R-:W-:Y:S01]  /*3560*/  ULEA UR4, UR4, UR37, 0x3 ;  /* 0x0000002504047291 */ /* 0x000fe2000f8e18ff */
[----:B-1----:R-:W-:-:S04]  /*3570*/  LOP3.LUT R2, R12, UR7, RZ, 0x3c, !PT ;  /* 0x000000070c027c12 */ /* 0x002fc8000f8e3cff */
[----:B------:R-:W-:-:S04]  /*3580*/  SHF.L.U32 R0, R2, 0x1f, RZ ;  /* 0x0000001f02007819 */ /* 0x000fc800000006ff */
[----:B------:R-:W1:Y:S02]  /*3590*/  SYNCS.PHASECHK.TRANS64 P0, [UR4+0x160], R0 ;  /* 0x00016000ff0075a7 */ /* 0x000e640008001004 */
[----:B-1----:R-:W-:Y:S05]  /*35a0*/  @P0 EXIT ;  /* 0x000000000000094d */ /* 0x002fea0003800000 */
[----:B------:R-:W-:Y:S02]  /*35b0*/  SHF.L.U32 R2, R2, 0x1f, RZ ;  /* 0x0000001f02027819 */ /* 0x000fe400000006ff */
[----:B------:R-:W-:-:S07]  /*35c0*/  MOV R0, UR4 ;  /* 0x0000000400007c02 */ /* 0x000fce0008000f00 */
.L_x_67:
[----:B-1----:R1:W2:Y:S02]  /*35d0*/  SYNCS.PHASECHK.TRANS64.TRYWAIT P0, [R0+URZ+0x160], R2 ;  /* 0x00016002000075a7 */ /* 0x0022a400080011ff */
[----:B--2---:R-:W-:Y:S05]  /*35e0*/  @!P0 NANOSLEEP.SYNCS 0x989680 ;  /* 0x009896800000895d */ /* 0x004fea0003900000 */
[----:B------:R-:W2:Y:S02]  /*35f0*/  @!P0 SYNCS.PHASECHK.TRANS64 P0, [R0+URZ+0x160], R2 ;  /* 0x00016002000085a7 */ /* 0x000ea400080010ff */
[----:B--2---:R-:W-:Y:S05]  /*3600*/  @P0 EXIT ;  /* 0x000000000000094d */ /* 0x004fea0003800000 */
[----:B------:R-:W-:Y:S05]  /*3610*/  BRA `(.L_x_67) ;  /* 0xfffffffc00ec7947 */ /* 0x000fea000383ffff */
.L_x_60:
[----:B------:R-:W-:Y:S05]  /*3620*/  BRA.U UP4, `(.L_x_68) ;  /* 0x0000001104a07547 */ /* 0x000fea000b800000 */
[----:B------:R-:W-:Y:S01]  /*3630*/  UMOV UR6, 0x40 ;  /* 0x0000004000067882 */ /* 0x000fe20000000000 */
[----:B------:R-:W-:Y:S01]  /*3640*/  NOP ;  /* 0x0000000000007918 */ /* 0x000fe20000000000 */
[----:B------:R-:W-:Y:S01]  /*3650*/  ULEA UR6, UR37, UR6, 0x18 ;  /* 0x0000000625067291 */ /* 0x000fe2000f8ec0ff */
[----:B------:R-:W-:Y:S02]  /*3660*/  UMOV UR7, 0x400 ;  /* 0x0000040000077882 */ /* 0x000fe40000000000 */
[----:B------:R-:W-:-:S06]  /*3670*/  ULEA UR37, UR37, UR7, 0x18 ;  /* 0x0000000725257291 */ /* 0x000fcc000f8ec0ff */
[----:B------:R-:W1:Y:S02]  /*3680*/  LDS.U8 R2, [UR6+0x1c] ;  /* 0x00001c06ff027984 */ /* 0x000e640008000000 */
[----:B-1----:R-:W-:-:S13]  /*3690*/  ISETP.NE.AND P0, PT, R2, RZ, PT ;  /* 0x000000ff0200720c */ /* 0x002fda0003f05270 */
[----:B------:R-:W-:Y:S05]  /*36a0*/  @P0 BRA `(.L_x_69) ;  /* 0x0000000400080947 */ /* 0x000fea0003800000 */
[----:B------:R-:W-:Y:S02]  /*36b0*/  UISETP.NE.U32.AND UP0, UPT, UR5, 0x1, UPT ;  /* 0x000000010500788c */ /* 0x000fe4000bf05070 */
[----:B------:R-:W-:-:S07]  /*36c0*/  UIADD3 UR8, UPT, UPT, UR6, 0x8, URZ ;  /* 0x0000000806087890 */ /* 0x000fce000fffe0ff */
[----:B------:R-:W-:Y:S05]  /*36d0*/  BRA.U !UP0, `(.L_x_70) ;  /* 0x00000001089c7547 */ /* 0x000fea000b800000 */
[----:B------:R-:W-:Y:S01]  /*36e0*/  ELECT P0, URZ, PT ;  /* 0x0000000000ff782f */ /* 0x000fe20003800000 */
[----:B------:R-:W-:-:S12]  /*36f0*/  BSSY B0, `(.L_x_70) ;  /* 0x0000025000007945 */ /* 0x000fd80003800000 */
[----:B------:R-:W-:Y:S05]  /*3700*/  @!P0 BRA `(.L_x_71) ;  /* 0x00000000008c8947 */ /* 0x000fea0003800000 */
[----:B------:R-:W-:-:S05]  /*3710*/  UMOV UR7, 0x10 ;  /* 0x0000001000077882 */ /* 0x000fca0000000000 */
[----:B------:R-:W-:Y:S04]  /*3720*/  DEPBAR.LE SB1, 0x36 ;  /* 0x00009d800000791a */ /* 0x000fe80000000000 */
[----:B------:R-:W1:Y:S02]  /*3730*/  UTCATOMSWS.2CTA.FIND_AND_SET.ALIGN UP1, UR7, UR7 ;  /* 0x00000007000775e3 */ /* 0x000e640008220800 */
[----:B-1----:R-:W-:Y:S01]  /*3740*/  MOV R10, UR7 ;  /* 0x00000007000a7c02 */ /* 0x002fe20008000f00 */
[----:B------:R-:W-:Y:S06]  /*3750*/  BRA.U UP1, `(.L_x_72) ;  /* 0x0000000101187547 */ /* 0x000fec000b800000 */
.L_x_73:
[----:B------:R-:W-:Y:S05]  /*3760*/  NANOSLEEP 0x64 ;  /* 0x000000640000795d */ /* 0x000fea0003800000 */
[----:B------:R-:W-:-:S05]  /*3770*/  UMOV UR7, 0x10 ;  /* 0x0000001000077882 */ /* 0x000fca0000000000 */
[----:B------:R-:W-:Y:S04]  /*3780*/  DEPBAR.LE SB1, 0x36 ;  /* 0x00009d800000791a */ /* 0x000fe80000000000 */
[----:B------:R-:W1:Y:S02]  /*3790*/  UTCATOMSWS.2CTA.FIND_AND_SET.ALIGN UP1, UR7, UR7 ;  /* 0x00000007000775e3 */ /* 0x000e640008220800 */
[----:B-1----:R-:W-:Y:S01]  /*37a0*/  MOV R10, UR7 ;  /* 0x00000007000a7c02 */ /* 0x002fe20008000f00 */
[----:B------:R-:W-:Y:S05]  /*37b0*/  BRA.U !UP1, `(.L_x_73) ;  /* 0xfffffffd09e87547 */ /* 0x000fea000b83ffff */
.L_x_72:
[----:B------:R-:W1:Y:S01]  /*37c0*/  LDS R5, [UR6+0x10] ;  /* 0x00001006ff057984 */ /* 0x000e620008000800 */
[----:B------:R-:W-:Y:S01]  /*37d0*/  IMAD.U32 R3, RZ, RZ, UR37 ;  /* 0x00000025ff037e24 */ /* 0x000fe2000f8e00ff */
[----:B------:R-:W-:-:S03]  /*37e0*/  MOV R2, UR4 ;  /* 0x0000000400027c02 */ /* 0x000fc60008000f00 */
[----:B------:R-:W-:Y:S01]  /*37f0*/  VIADD R3, R3, 0x200 ;  /* 0x0000020003037836 */ /* 0x000fe20000000000 */
[----:B-1----:R-:W-:-:S04]  /*3800*/  SHF.L.U32 R5, R5, 0x1f, RZ ;  /* 0x0000001f05057819 */ /* 0x002fc800000006ff */
[----:B------:R-:W1:Y:S02]  /*3810*/  SYNCS.PHASECHK.TRANS64.TRYWAIT P0, [UR6+0x8], R5 ;  /* 0x00000805ff0075a7 */ /* 0x000e640008001106 */
[----:B-1----:R-:W-:Y:S05]  /*3820*/  @P0 BRA `(.L_x_74) ;  /* 0x0000000000080947 */ /* 0x002fea0003800000 */
[----:B------:R-:W1:Y:S02]  /*3830*/  SYNCS.PHASECHK.TRANS64.TRYWAIT P0, [UR6+0x8], R5 ;  /* 0x00000805ff0075a7 */ /* 0x000e640008001106 */
[----:B-1----:R-:W-:Y:S05]  /*3840*/  @!P0 BRA `(.L_x_75) ;  /* 0x0000006c00cc8947 */ /* 0x002fea0003800000 */
.L_x_74:
[----:B-1----:R-:W-:Y:S01]  /*3850*/  HFMA2 R4, -RZ, RZ, 0, 5.9604644775390625e-08 ;  /* 0x00000001ff047431 */ /* 0x002fe200000001ff */
[----:B------:R-:W-:Y:S01]  /*3860*/  UPRMT UR7, UR4, 0x654, UR8 ;  /* 0x0000065404077896 */ /* 0x000fe20008000008 */
[----:B------:R-:W-:Y:S01]  /*3870*/  IMAD.MOV.U32 R7, RZ, RZ, 0xffff ;  /* 0x0000ffffff077424 */ /* 0x000fe200078e00ff */
[----:B------:R-:W-:Y:S01]  /*3880*/  PRMT R2, R2, 0x654, R3 ;  /* 0x0000065402027816 */ /* 0x000fe20000000003 */
[----:B------:R-:W-:Y:S02]  /*3890*/  IMAD.MOV.U32 R5, RZ, RZ, 0x4 ;  /* 0x00000004ff057424 */ /* 0x000fe400078e00ff */
[----:B------:R-:W-:Y:S01]  /*38a0*/  IMAD.SHL.U32 R9, R10, 0x20, RZ ;  /* 0x000000200a097824 */ /* 0x000fe200078e00ff */
[----:B------:R-:W-:Y:S02]  /*38b0*/  MOV R3, UR7 ;  /* 0x0000000700037c02 */ /* 0x000fe40008000f00 */
[-C--:B------:R-:W-:Y:S01]  /*38c0*/  SHF.L.U32 R7, R7, R10.reuse, RZ ;  /* 0x0000000a07077219 */ /* 0x080fe200000006ff */
[----:B------:R1:W-:Y:S01]  /*38d0*/  SYNCS.ARRIVE.TRANS64.RED RZ, [UR7], R5 ;  /* 0x00000005ffff79a7 */ /* 0x0003e20008000407 */
[----:B------:R-:W-:Y:S01]  /*38e0*/  SHF.L.U32 R6, R4, R10, RZ ;  /* 0x0000000a04067219 */ /* 0x000fe200000006ff */
[----:B------:R1:W-:Y:S04]  /*38f0*/  STS [UR37+0x200], R9 ;  /* 0x00020009ff007988 */ /* 0x0003e80008000825 */
[----:B------:R1:W-:Y:S04]  /*3900*/  STAS [R2.64], R10 ;  /* 0x0000000a02007dbd */ /* 0x0003e8000c0008ff */
[----:B------:R1:W-:Y:S04]  /*3910*/  ATOMS.OR RZ, [UR6+0x14], R7 ;  /* 0x00001407ffff798c */ /* 0x0003e8000b000006 */
[----:B------:R1:W-:Y:S04]  /*3920*/  ATOMS.OR RZ, [UR6+0x18], R6 ;  /* 0x00001806ffff798c */ /* 0x0003e8000b000006 */
[----:B------:R1:W-:Y:S02]  /*3930*/  ATOMS.XOR RZ, [UR6+0x10], R4 ;  /* 0x00001004ffff798c */ /* 0x0003e4000b800006 */
.L_x_71:
[----:B------:R-:W-:Y:S05]  /*3940*/  BSYNC B0 ;  /* 0x0000000000007941 */ /* 0x000fea0003800000 */
.L_x_70:
[----:B------:R-:W-:Y:S05]  /*3950*/  BRA.U UP0, `(.L_x_76) ;  /* 0x00000001006c7547 */ /* 0x000fea000b800000 */
[----:B------:R-:W-:-:S03]  /*3960*/  UMOV UR7, 0xffffffff ;  /* 0xffffffff00077882 */ /* 0x000fc60000000000 */
[----:B------:R-:W-:Y:S05]  /*3970*/  BRA.DIV UR7, `(.L_x_77) ;  /* 0x0000006e07987947 */ /* 0x000fea000b800000 */
[----:B------:R-:W-:-:S13]  /*3980*/  ELECT P6, URZ, PT ;  /* 0x0000000000ff782f */ /* 0x000fda00038c0000 */
.L_x_203:
[----:B------:R-:W-:Y:S05]  /*3990*/  @!P6 BRA `(.L_x_76) ;  /* 0x00000000005ce947 */ /* 0x000fea0003800000 */
[----:B-1----:R-:W1:Y:S02]  /*39a0*/  LDS R3, [UR6+0x10] ;  /* 0x00001006ff037984 */ /* 0x002e640008000800 */
[----:B-1----:R-:W-:-:S04]  /*39b0*/  SHF.L.U32 R3, R3, 0x1f, RZ ;  /* 0x0000001f03037819 */ /* 0x002fc800000006ff */
[----:B------:R-:W1:Y:S02]  /*39c0*/  SYNCS.PHASECHK.TRANS64.TRYWAIT P0, [UR6+0x8], R3 ;  /* 0x00000803ff0075a7 */ /* 0x000e640008001106 */
[----:B-1----:R-:W-:Y:S05]  /*39d0*/  @P0 BRA `(.L_x_78) ;  /* 0x0000000000080947 */ /* 0x002fea0003800000 */
[----:B------:R-:W1:Y:S02]  /*39e0*/  SYNCS.PHASECHK.TRANS64.TRYWAIT P0, [UR6+0x8], R3 ;  /* 0x00000803ff0075a7 */ /* 0x000e640008001106 */
[----:B-1----:R-:W-:Y:S05]  /*39f0*/  @!P0 BRA `(.L_x_79) ;  /* 0x0000006c00988947 */ /* 0x002fea0003800000 */
.L_x_78:
[----:B------:R-:W2:Y:S01]  /*3a00*/  LDS R5, [UR37+0x200] ;  /* 0x00020025ff057984 */ /* 0x000ea20008000800 */
[----:B-1----:R-:W-:Y:S02]  /*3a10*/  HFMA2 R2, -RZ, RZ, 0, 5.9604644775390625e-08 ;  /* 0x00000001ff027431 */ /* 0x002fe400000001ff */
[----:B------:R-:W-:Y:S01]  /*3a20*/  IMAD.MOV.U32 R3, RZ, RZ, 0xffff ;  /* 0x0000ffffff037424 */ /* 0x000fe200078e00ff */
[----:B------:R-:W-:Y:S01]  /*3a30*/  UPRMT UR7, UR4, 0x654, UR8 ;  /* 0x0000065404077896 */ /* 0x000fe20008000008 */
[----:B--2---:R-:W-:-:S03]  /*3a40*/  IMAD.SHL.U32 R4, R5, 0x20, RZ ;  /* 0x0000002005047824 */ /* 0x004fc600078e00ff */
[-C--:B------:R-:W-:Y:S02]  /*3a50*/  SHF.L.U32 R3, R3, R5.reuse, RZ ;  /* 0x0000000503037219 */ /* 0x080fe400000006ff */
[----:B------:R-:W-:Y:S01]  /*3a60*/  SHF.L.U32 R5, R2, R5, RZ ;  /* 0x0000000502057219 */ /* 0x000fe200000006ff */
[----:B------:R2:W-:Y:S04]  /*3a70*/  STS [UR37+0x200], R4 ;  /* 0x00020004ff007988 */ /* 0x0005e80008000825 */
[----:B------:R2:W-:Y:S04]  /*3a80*/  ATOMS.OR RZ, [UR6+0x14], R3 ;  /* 0x00001403ffff798c */ /* 0x0005e8000b000006 */
[----:B------:R2:W-:Y:S01]  /*3a90*/  ATOMS.OR RZ, [UR6+0x18], R5 ;  /* 0x00001805ffff798c */ /* 0x0005e2000b000006 */
[----:B------:R-:W-:Y:S03]  /*3aa0*/  SYNCS.ARRIVE.TRANS64.RED.A1T0 RZ, [UR7], RZ ;  /* 0x000000ffffff79a7 */ /* 0x000fe60008100407 */
[----:B------:R2:W-:Y:S01]  /*3ab0*/  ATOMS.XOR RZ, [UR6+0x10], R2 ;  /* 0x00001002ffff798c */ /* 0x0005e2000b800006 */
[----:B------:R-:W-:Y:S05]  /*3ac0*/  BRA `(.L_x_76) ;  /* 0x0000000000107947 */ /* 0x000fea0003800000 */
.L_x_69:
[----:B------:R-:W-:-:S05]  /*3ad0*/  MOV R2, 0xffffffff ;  /* 0xffffffff00027802 */ /* 0x000fca0000000f00 */
[----:B------:R1:W-:Y:S02]  /*3ae0*/  STS [UR37+0x200], R2 ;  /* 0x00020002ff007988 */ /* 0x0003e40008000825 */
[----:B-1----:R-:W-:Y:S02]  /*3af0*/  MOV R2, 0x3b10 ;  /* 0x00003b1000027802 */ /* 0x002fe40000000f00 */
[----:B-----5:R-:W-:Y:S05]  /*3b00*/  CALL.REL.NOINC `($__internal_1_$__cuda_sm10x_tcgen05_guardrail_trap_phase_invalid_during_alloc) ;  /* 0x00000074006c7944 */ /* 0x020fea0003c00000 */
.L_x_76:
[----:B------:R-:W-:Y:S05]  /*3b10*/  WARPSYNC.ALL ;  /* 0x0000000000007948 */ /* 0x000fea0003800000 */
[----:B------:R-:W3:Y:S01]  /*3b20*/  S2UR UR8, SR_CgaCtaId ;  /* 0x00000000000879c3 */ /* 0x000ee20000008800 */
[----:B------:R-:W-:Y:S01]  /*3b30*/  UMOV UR6, 0x400 ;  /* 0x0000040000067882 */ /* 0x000fe20000000000 */
[----:B------:R-:W-:-:S06]  /*3b40*/  NOP ;  /* 0x0000000000007918 */ /* 0x000fcc0000000000 */
[----:B------:R-:W-:Y:S06]  /*3b50*/  BAR.ARV 0x6, 0xa0 ;  /* 0x0182800000007b1d */ /* 0x000fec0000002000 */
[----:B------:R-:W-:Y:S01]  /*3b60*/  LOP3.LUT R0, R0, 0xffff, RZ, 0xc0, !PT ;  /* 0x0000ffff00007812 */ /* 0x000fe200078ec0ff */
[----:B-1----:R-:W-:Y:S01]  /*3b70*/  IMAD.MOV.U32 R9, RZ, RZ, 0x1 ;  /* 0x00000001ff097424 */ /* 0x002fe200078e00ff */
[----:B------:R-:W-:Y:S01]  /*3b80*/  LOP3.LUT R8, R8, 0xffff, RZ, 0xc0, !PT ;  /* 0x0000ffff08087812 */ /* 0x000fe200078ec0ff */
[----:B------:R-:W-:Y:S01]  /*3b90*/  UMOV UR22, URZ ;  /* 0x000000ff00167c82 */ /* 0x000fe20008000000 */
[----:B------:R-:W-:Y:S01]  /*3ba0*/  R2UR UR12, R0 ;  /* 0x00000000000c72ca */ /* 0x000fe200000e0000 */
[----:B------:R-:W-:Y:S01]  /*3bb0*/  UMOV UR21, URZ ;  /* 0x000000ff00157c82 */ /* 0x000fe20008000000 */
[----:B------:R-:W-:Y:S01]  /*3bc0*/  R2UR UR13, R8 ;  /* 0x00000000080d72ca */ /* 0x000fe200000e0000 */
[----:B------:R-:W-:Y:S01]  /*3bd0*/  IMAD.MOV.U32 R8, RZ, RZ, RZ ;  /* 0x000000ffff087224 */ /* 0x000fe200078e00ff */
[----:B------:R-:W-:Y:S01]  /*3be0*/  UMOV UR20, URZ ;  /* 0x000000ff00147c82 */ /* 0x000fe20008000000 */
[----:B------:R-:W-:-:S02]  /*3bf0*/  UISETP.NE.AND UP2, UPT, UR5, URZ, UPT ;  /* 0x000000ff0500728c */ /* 0x000fc4000bf45270 */
[----:B---3--:R-:W-:Y:S01]  /*3c00*/  ULEA UR8, UR8, UR6, 0x18 ;  /* 0x0000000608087291 */ /* 0x008fe2000f8ec0ff */
[----:B------:R-:W1:Y:S03]  /*3c10*/  LDCU UR6, c[0x0][0x38c] ;  /* 0x00007180ff0677ac */ /* 0x000e660008000800 */
[----:B------:R-:W-:Y:S02]  /*3c20*/  UIADD3 UR14, UPT, UPT, UR8, 0x8600, URZ ;  /* 0x00008600080e7890 */ /* 0x000fe4000fffe0ff */
[----:B------:R-:W-:-:S03]  /*3c30*/  UIADD3 UR15, UPT, UPT, UR8, 0x18600, URZ ;  /* 0x00018600080f7890 */ /* 0x000fc6000fffe0ff */
[----:B--2---:R-:W2:Y:S01]  /*3c40*/  LDS R2, [UR8+0x200] ;  /* 0x00020008ff027984 */ /* 0x004ea20008000800 */
[----:B------:R-:W-:Y:S02]  /*3c50*/  USHF.R.U32.HI UR14, URZ, 0x4, UR14 ;  /* 0x00000004ff0e7899 */ /* 0x000fe4000801160e */
[----:B------:R-:W-:Y:S02]  /*3c60*/  USHF.R.U32.HI UR15, URZ, 0x4, UR15 ;  /* 0x00000004ff0f7899 */ /* 0x000fe4000801160f */
[----:B------:R-:W-:Y:S02]  /*3c70*/  ULOP3.LUT UR14, UR14, 0x3fff, URZ, 0xc0, !UPT ;  /* 0x00003fff0e0e7892 */ /* 0x000fe4000f8ec0ff */
[----:B------:R-:W-:Y:S02]  /*3c80*/  ULOP3.LUT UR15, UR15, 0x3fff, URZ, 0xc0, !UPT ;  /* 0x00003fff0f0f7892 */ /* 0x000fe4000f8ec0ff */
[----:B------:R-:W-:Y:S02]  /*3c90*/  ULOP3.LUT UR14, UR14, 0x10000, URZ, 0xfc, !UPT ;  /* 0x000100000e0e7892 */ /* 0x000fe4000f8efcff */
[----:B-1----:R-:W-:-:S02]  /*3ca0*/  UIADD3 UR6, UPT, UPT, UR6, 0x1f, URZ ;  /* 0x0000001f06067890 */ /* 0x002fc4000fffe0ff */
[----:B------:R-:W-:Y:S02]  /*3cb0*/  ULOP3.LUT UR15, UR15, 0x10000, URZ, 0xfc, !UPT ;  /* 0x000100000f0f7892 */ /* 0x000fe4000f8efcff */
[----:B------:R-:W-:Y:S01]  /*3cc0*/  USHF.R.S32.HI UR7, URZ, 0x1f, UR6 ;  /* 0x0000001fff077899 */ /* 0x000fe20008011406 */
[----:B------:R-:W-:Y:S01]  /*3cd0*/  UMOV UR28, 0x0 ;  /* 0x00000000001c7882 */ /* 0x000fe20000000000 */
[----:B------:R-:W-:Y:S02]  /*3ce0*/  UMOV UR29, 0x8400010 ;  /* 0x08400010001d7882 */ /* 0x000fe40000000000 */
[----:B------:R-:W-:Y:S01]  /*3cf0*/  ULEA.HI UR7, UR7, UR6, URZ, 0x5 ;  /* 0x0000000607077291 */ /* 0x000fe2000f8f28ff */
[----:B------:R-:W-:Y:S01]  /*3d00*/  UMOV UR26, 0x0 ;  /* 0x00000000001a7882 */ /* 0x000fe20000000000 */
[----:B------:R-:W-:Y:S02]  /*3d10*/  UMOV UR27, 0x8400010 ;  /* 0x08400010001b7882 */ /* 0x000fe40000000000 */
[----:B------:R-:W-:-:S04]  /*3d20*/  USHF.R.S32.HI UR7, URZ, 0x5, UR7 ;  /* 0x00000005ff077899 */ /* 0x000fc80008011407 */
[----:B------:R-:W-:-:S04]  /*3d30*/  UISETP.LT.AND UP0, UPT, UR7, 0x1, UPT ;  /* 0x000000010700788c */ /* 0x000fc8000bf01270 */
[----:B------:R-:W-:Y:S01]  /*3d40*/  USEL UR23, UR7, 0x1, !UP0 ;  /* 0x0000000107177887 */ /* 0x000fe2000c000000 */
[----:B--2---:R-:W-:Y:S02]  /*3d50*/  R2UR UR24, R2 ;  /* 0x00000000021872ca */ /* 0x004fe400000e0000 */
[----:B------:R-:W-:-:S13]  /*3d60*/  CS2R R2, SRZ ;  /* 0x0000000000027805 */ /* 0x000fda000001ff00 */
.L_x_87:
[C---:B------:R-:W-:Y:S02]  /*3d70*/  LEA R0, R8.reuse, UR8, 0x3 ;  /* 0x0000000808007c11 */ /* 0x040fe4000f8e18ff */
[----:B------:R-:W-:Y:S02]  /*3d80*/  SHF.L.U32 R4, R3, 0x1f, RZ ;  /* 0x0000001f03047819 */ /* 0x000fe400000006ff */
[----:B------:R-:W-:Y:S02]  /*3d90*/  LEA R5, R8, UR8, 0x4 ;  /* 0x0000000808057c11 */ /* 0x000fe4000f8e20ff */
[----:B------:R-:W1:Y:S02]  /*3da0*/  SYNCS.PHASECHK.TRANS64.TRYWAIT P0, [R0+URZ+0x150], R4 ;  /* 0x00015004000075a7 */ /* 0x000e6400080011ff */
[----:B-1-34-:R-:W-:Y:S05]  /*3db0*/  @!P0 BRA `(.L_x_80) ;  /* 0x0000006800c08947 */ /* 0x01afea0003800000 */
.L_x_204:
[----:B-1----:R-:W1:Y:S01]  /*3dc0*/  LDS.128 R4, [R5+0x1e0] ;  /* 0x0001e00005047984 */ /* 0x002e620000000c00 */
[----:B------:R-:W-:Y:S02]  /*3dd0*/  VIADD R0, R0, 0x160 ;  /* 0x0000016000007836 */ /* 0x000fe40000000000 */
[----:B------:R-:W-:Y:S01]  /*3de0*/  VIADD R8, R8, 0x1 ;  /* 0x0000000108087836 */ /* 0x000fe20000000000 */
[----:B------:R-:W-:Y:S01]  /*3df0*/  @!PT LDS RZ, [RZ] ;  /* 0x00000000fffff984 */ /* 0x000fe20000000800 */
[----:B------:R-:W-:Y:S01]  /*3e00*/  @!PT LDS RZ, [RZ] ;  /* 0x00000000fffff984 */ /* 0x000fe20000000800 */
[----:B------:R-:W-:Y:S01]  /*3e10*/  @!PT LDS RZ, [RZ] ;  /* 0x00000000fffff984 */ /* 0x000fe20000000800 */
[----:B------:R-:W-:Y:S01]  /*3e20*/  @!PT LDS RZ, [RZ] ;  /* 0x00000000fffff984 */ /* 0x000fe20000000800 */
[----:B------:R2:W-:Y:S06]  /*3e30*/  MEMBAR.ALL.CTA ;  /* 0x0000000000007992 */ /* 0x0005ec0000008000 */
[----:B--2---:R-:W2:Y:S01]  /*3e40*/  FENCE.VIEW.ASYNC.S ;  /* 0x00000000000073c6 */ /* 0x004ea20000000000 */
[----:B------:R-:W-:-:S04]  /*3e50*/  PRMT R0, RZ, 0x654, R0 ;  /* 0x00000654ff007816 */ /* 0x000fc80000000000 */
[----:B--2---:R2:W-:Y:S01]  /*3e60*/  SYNCS.ARRIVE.TRANS64.RED.A1T0 RZ, [R0+URZ], RZ ;  /* 0x000000ff00ff79a7 */ /* 0x0045e200081004ff */
[----:B-1----:R-:W-:Y:S01]  /*3e70*/  LOP3.LUT P1, RZ, R6, 0x1, RZ, 0xc0, !PT ;  /* 0x0000000106ff7812 */ /* 0x002fe2000782c0ff */
[----:B--2---:R-:W-:-:S12]  /*3e80*/  BRA.U UP2, `(.L_x_81) ;  /* 0x0000000102e07547 */ /* 0x004fd8000b800000 */
[----:B------:R-:W1:Y:S01]  /*3e90*/  LDCU UR6, c[0x0][0x38c] ;  /* 0x00007180ff0677ac */ /* 0x000e620008000800 */
[----:B------:R-:W-:Y:S02]  /*3ea0*/  PLOP3.LUT P2, PT, PT, PT, PT, 0x80, 0x8 ;  /* 0x000000000008781c */ /* 0x000fe40003f4f070 */
[----:B------:R-:W-:Y:S01]  /*3eb0*/  SHF.L.U32 R4, R9, 0x1f, RZ ;  /* 0x0000001f09047819 */ /* 0x000fe200000006ff */
[----:B------:R-:W-:Y:S02]  /*3ec0*/  ULEA UR10, UR22, UR8, 0x3 ;  /* 0x00000008160a7291 */ /* 0x000fe4000f8e18ff */
[----:B------:R-:W-:Y:S02]  /*3ed0*/  ULEA UR11, UR22, UR24, 0x7 ;  /* 0x00000018160b7291 */ /* 0x000fe4000f8e38ff */
[----:B-1----:R-:W-:-:S06]  /*3ee0*/  UISETP.GE.AND UP0, UPT, UR6, 0x1, UPT ;  /* 0x000000010600788c */ /* 0x002fcc000bf06270 */
[----:B------:R-:W-:-:S05]  /*3ef0*/  PLOP3.LUT P0, PT, PT, PT, UP0, 0x80, 0x8 ;  /* 0x000000000008781c */ /* 0x000fca0003f0f008 */
[----:B------:R-:W-:-:S08]  /*3f00*/  @UP0 ULEA UR6, UR21, UR8, 0x3 ;  /* 0x0000000815060291 */ /* 0x000fd0000f8e18ff */
[----:B------:R-:W-:-:S04]  /*3f10*/  @P0 SHF.L.U32 R0, R2, 0x1f, RZ ;  /* 0x0000001f02000819 */ /* 0x000fc800000006ff */
[----:B------:R1:W2:Y:S01]  /*3f20*/  @P0 SYNCS.PHASECHK.TRANS64.TRYWAIT P2, [UR6], R0 ;  /* 0x00000000ff0005a7 */ /* 0x0002a20008041106 */
[----:B------:R-:W3:Y:S02]  /*3f30*/  SYNCS.PHASECHK.TRANS64.TRYWAIT P0, [UR10+0x190], R4 ;  /* 0x00019004ff0075a7 */ /* 0x000ee4000800110a */
[----:B-123--:R-:W-:Y:S05]  /*3f40*/  @!P0 BRA `(.L_x_82) ;  /* 0x0000006800708947 */ /* 0x00efea0003800000 */
.L_x_206:
[----:B------:R-:W-:Y:S01]  /*3f50*/  UMOV UR19, UR20 ;  /* 0x0000001400137c82 */ /* 0x000fe20008000000 */
[----:B------:R-:W-:Y:S05]  /*3f60*/  BRA.U !UP0, `(.L_x_83) ;  /* 0x0000000108987547 */ /* 0x000fea000b800000 */
[----:B------:R-:W-:Y:S02]  /*3f70*/  UIADD3 UR19, UPT, UPT, UR23, UR20, URZ ;  /* 0x0000001417137290 */ /* 0x000fe4000fffe0ff */
[----:B------:R-:W-:Y:S01]  /*3f80*/  UPLOP3.LUT UP3, UPT, UPT, UPT, UPT, 0x40, 0x4 ;  /* 0x000000000004789c */ /* 0x000fe20003f6e870 */
[----:B------:R-:W-:Y:S01]  /*3f90*/  UMOV UR18, UR7 ;  /* 0x0000000700127c82 */ /* 0x000fe20008000000 */
[----:B------:R-:W-:-:S09]  /*3fa0*/  UMOV UR17, UR21 ;  /* 0x0000001500117c82 */ /* 0x000fd20008000000 */
.L_x_86:
[----:B--2---:R-:W-:Y:S01]  /*3fb0*/  ULEA UR9, UR17, UR8, 0x3 ;  /* 0x0000000811097291 */ /* 0x004fe2000f8e18ff */
[----:B---3--:R-:W-:Y:S11]  /*3fc0*/  @P2 BRA `(.L_x_84) ;  /* 0x00000000000c2947 */ /* 0x008ff60003800000 */
[----:B-1----:R-:W-:Y:S04]  /*3fd0*/  SHF.L.U32 R4, R2, 0x1f, RZ ;  /* 0x0000001f02047819 */ /* 0x002fe800000006ff */
[----:B------:R-:W1:Y:S02]  /*3fe0*/  SYNCS.PHASECHK.TRANS64.TRYWAIT P0, [UR9], R4 ;  /* 0x00000004ff0075a7 */ /* 0x000e640008001109 */
[----:B-1----:R-:W-:Y:S05]  /*3ff0*/  @!P0 BRA `(.L_x_85) ;  /* 0x00000068005c8947 */ /* 0x002fea0003800000 */
.L_x_84:
[----:B------:R-:W-:Y:S01]  /*4000*/  UISETP.NE.AND UP0, UPT, UR18, 0x1, UPT ;  /* 0x000000011200788c */ /* 0x000fe2000bf05270 */
[----:B------:R-:W-:Y:S01]  /*4010*/  PLOP3.LUT P2, PT, PT, PT, PT, 0x80, 0x8 ;  /* 0x000000000008781c */ /* 0x000fe20003f4f070 */
[----:B------:R-:W-:Y:S02]  /*4020*/  UIADD3 UR21, UPT, UPT, UR17, 0x1, URZ ;  /* 0x0000000111157890 */ /* 0x000fe4000fffe0ff */
[----:B------:R-:W-:Y:S02]  /*4030*/  ULEA UR30, UR17, UR15, 0x9 ;  /* 0x0000000f111e7291 */ /* 0x000fe4000f8e48ff */
[----:B------:R-:W-:Y:S01]  /*4040*/  UISETP.NE.AND UP1, UPT, UR21, 0x10, UPT ;  /* 0x000000101500788c */ /* 0x000fe2000bf25270 */
[----:B------:R-:W-:Y:S01]  /*4050*/  PLOP3.LUT P0, PT, PT, PT, UP0, 0x80, 0x8 ;  /* 0x000000000008781c */ /* 0x000fe20003f0f008 */
[----:B------:R-:W-:Y:S02]  /*4060*/  ULEA UR32, UR17, UR14, 0x8 ;  /* 0x0000000e11207291 */ /* 0x000fe4000f8e40ff */
[----:B------:R-:W-:Y:S02]  /*4070*/  USEL UR16, URZ, 0x1, UP1 ;  /* 0x00000001ff107887 */ /* 0x000fe40008800000 */
[----:B------:R-:W-:Y:S02]  /*4080*/  USEL UR21, UR21, URZ, UP1 ;  /* 0x000000ff15157287 */ /* 0x000fe40008800000 */
[----:B------:R-:W-:Y:S02]  /*4090*/  UIADD3 UR36, UPT, UPT, UR30, 0x2, URZ ;  /* 0x000000021e247890 */ /* 0x000fe4000fffe0ff */
[----:B------:R-:W-:Y:S01]  /*40a0*/  @UP0 ULEA UR6, UR21, UR8, 0x3 ;  /* 0x0000000815060291 */ /* 0x000fe2000f8e18ff */
[----:B------:R-:W-:Y:S01]  /*40b0*/  LOP3.LUT R2, R2, UR16, RZ, 0x3c, !PT ;  /* 0x0000001002027c12 */ /* 0x000fe2000f8e3cff */
[----:B------:R-:W-:Y:S02]  /*40c0*/  UIADD3 UR34, UPT, UPT, UR32, 0x2, URZ ;  /* 0x0000000220227890 */ /* 0x000fe4000fffe0ff */
[----:B------:R-:W-:Y:S01]  /*40d0*/  UIADD3 UR9, UPT, UPT, UR9, 0x80, URZ ;  /* 0x0000008009097890 */ /* 0x000fe2000fffe0ff */
[----:B-1----:R-:W-:Y:S01]  /*40e0*/  @P0 SHF.L.U32 R0, R2, 0x1f, RZ ;  /* 0x0000001f02000819 */ /* 0x002fe200000006ff */
[----:B------:R-:W-:Y:S01]  /*40f0*/  UMOV UR31, 0x80004020 ;  /* 0x80004020001f7882 */ /* 0x000fe20000000000 */
[----:B------:R-:W-:Y:S01]  /*4100*/  UMOV UR33, 0x80004020 ;  /* 0x8000402000217882 */ /* 0x000fe20000000000 */
[----:B------:R-:W-:Y:S01]  /*4110*/  UMOV UR37, 0x80004020 ;  /* 0x8000402000257882 */ /* 0x000fe20000000000 */
[----:B------:R2:W3:Y:S01]  /*4120*/  @P0 SYNCS.PHASECHK.TRANS64.TRYWAIT P2, [UR6], R0 ;  /* 0x00000000ff0005a7 */ /* 0x0004e20008041106 */
[----:B------:R-:W-:Y:S01]  /*4130*/  UIADD3 UR20, UPT, UPT, UR20, 0x1, URZ ;  /* 0x0000000114147890 */ /* 0x000fe2000fffe0ff */
[----:B------:R2:W-:Y:S01]  /*4140*/  UTCHMMA.2CTA gdesc[UR32], gdesc[UR30], tmem[UR11], tmem[UR28], idesc[UR29], UP3 ;  /* 0x00ff1c1e200075ea */ /* 0x0005e20009a0000b */
[----:B------:R-:W-:Y:S02]  /*4150*/  UIADD3 UR18, UPT, UPT, UR18, -0x1, URZ ;  /* 0xffffffff12127890 */ /* 0x000fe4000fffe0ff */
[----:B------:R-:W-:Y:S02]  /*4160*/  UISETP.NE.AND UP0, UPT, UR20, UR19, UPT ;  /* 0x000000131400728c */ /* 0x000fe4000bf05270 */
[----:B------:R-:W-:Y:S01]  /*4170*/  UPLOP3.LUT UP3, UPT, UPT, UPT, UPT, 0x80, 0x8 ;  /* 0x000000000008789c */ /* 0x000fe20003f6f070 */
[----:B------:R-:W-:Y:S01]  /*4180*/  UMOV UR35, 0x80004020 ;  /* 0x8000402000237882 */ /* 0x000fe20000000000 */
[----:B------:R-:W-:Y:S01]  /*4190*/  UMOV UR17, UR21 ;  /* 0x0000001500117c82 */ /* 0x000fe20008000000 */
[----:B------:R2:W-:Y:S01]  /*41a0*/  UTCHMMA.2CTA gdesc[UR34], gdesc[UR36], tmem[UR11], tmem[UR26], idesc[UR27], UPT ;  /* 0x00ff1a24220075ea */ /* 0x0005e2000ba0000b */
[----:B------:R2:W-:Y:S03]  /*41b0*/  UTCBAR.2CTA.MULTICAST [UR9], URZ, UR13 ;  /* 0x000000ff090073e9 */ /* 0x0005e6000820080d */
[----:B------:R-:W-:Y:S05]  /*41c0*/  BRA.U UP0, `(.L_x_86) ;  /* 0xfffffffd00787547 */ /* 0x000fea000b83ffff */
.L_x_83:
[----:B------:R-:W-:Y:S01]  /*41d0*/  UIADD3 UR10, UPT, UPT, UR10, 0x170, URZ ;  /* 0x000001700a0a7890 */ /* 0x000fe2000fffe0ff */
[----:B------:R-:W-:-:S08]  /*41e0*/  UMOV UR20, UR19 ;  /* 0x0000001300147c82 */ /* 0x000fd00008000000 */
[----:B------:R4:W-:Y:S01]  /*41f0*/  UTCBAR.2CTA.MULTICAST [UR10], URZ, UR12 ;  /* 0x000000ff0a0073e9 */ /* 0x0009e2000820080c */
[----:B------:R-:W-:Y:S02]  /*4200*/  NOP ;  /* 0x0000000000007918 */ /* 0x000fe40000000000 */
.L_x_81:
[----:B------:R-:W-:Y:S01]  /*4210*/  UIADD3 UR22, UPT, UPT, UR22, 0x1, URZ ;  /* 0x0000000116167890 */ /* 0x000fe2000fffe0ff */
[----:B------:R-:W-:-:S03]  /*4220*/  ISETP.NE.AND P0, PT, R8, 0x2, PT ;  /* 0x000000020800780c */ /* 0x000fc60003f05270 */
[----:B------:R-:W-:Y:S01]  /*4230*/  UISETP.NE.AND UP0, UPT, UR22, 0x4, UPT ;  /* 0x000000041600788c */ /* 0x000fe2000bf05270 */
[----:B-12---:R-:W-:Y:S02]  /*4240*/  SEL R0, RZ, 0x1, P0 ;  /* 0x00000001ff007807 */ /* 0x006fe40000000000 */
[----:B------:R-:W-:Y:S01]  /*4250*/  SEL R8, R8, RZ, P0 ;  /* 0x000000ff08087207 */ /* 0x000fe20000000000 */
[----:B------:R-:W-:Y:S01]  /*4260*/  USEL UR6, URZ, 0x1, UP0 ;  /* 0x00000001ff067887 */ /* 0x000fe20008000000 */
[----:B------:R-:W-:Y:S01]  /*4270*/  LOP3.LUT R3, R3, R0, RZ, 0x3c, !PT ;  /* 0x0000000003037212 */ /* 0x000fe200078e3cff */
[----:B------:R-:W-:-:S04]  /*4280*/  USEL UR22, UR22, URZ, UP0 ;  /* 0x000000ff16167287 */ /* 0x000fc80008000000 */
[----:B------:R-:W-:Y:S01]  /*4290*/  LOP3.LUT R9, R9, UR6, RZ, 0x3c, !PT ;  /* 0x0000000609097c12 */ /* 0x000fe2000f8e3cff */
[----:B------:R-:W-:Y:S07]  /*42a0*/  @P1 BRA `(.L_x_87) ;  /* 0xfffffff800b01947 */ /* 0x000fee000383ffff */
[----:B------:R-:W1:Y:S01]  /*42b0*/  S2UR UR6, SR_CgaCtaId ;  /* 0x00000000000679c3 */ /* 0x000e620000008800 */
[----:B------:R-:W-:Y:S01]  /*42c0*/  ELECT P0, URZ, PT ;  /* 0x0000000000ff782f */ /* 0x000fe20003800000 */
[----:B------:R-:W-:Y:S01]  /*42d0*/  HFMA2 R0, -RZ, RZ, 0, 5.9604644775390625e-08 ;  /* 0x00000001ff007431 */ /* 0x000fe200000001ff */
[----:B------:R-:W-:-:S05]  /*42e0*/  UMOV UR7, 0x40 ;  /* 0x0000004000077882 */ /* 0x000fca0000000000 */
[----:B------:R-:W-:Y:S01]  /*42f0*/  UVIRTCOUNT.DEALLOC.SMPOOL 0x80 ;  /* 0x000000800000784c */ /* 0x000fe20000000000 */
[----:B------:R-:W-:Y:S02]  /*4300*/  UISETP.NE.AND UP0, UPT, UR5, URZ, UPT ;  /* 0x000000ff0500728c */ /* 0x000fe4000bf05270 */
[----:B-1----:R-:W-:-:S09]  /*4310*/  ULEA UR6, UR6, UR7, 0x18 ;  /* 0x0000000706067291 */ /* 0x002fd2000f8ec0ff */
[----:B------:R1:W-:Y:S01]  /*4320*/  @P0 STS.U8 [UR6+0x1c], R0 ;  /* 0x00001c00ff000988 */ /* 0x0003e20008000006 */
[----:B------:R-:W-:Y:S05]  /*4330*/  BRA.U UP0, `(.L_x_88) ;  /* 0x0000000100a07547 */ /* 0x000fea000b800000 */
[----:B------:R-:W-:Y:S01]  /*4340*/  UIADD3 UR5, UPT, UPT, UR8, 0x190, URZ ;  /* 0x0000019008057890 */ /* 0x000fe2000fffe0ff */
[----:B------:R-:W-:-:S03]  /*4350*/  SHF.L.U32 R2, R9, 0x1f, RZ ;  /* 0x0000001f09027819 */ /* 0x000fc600000006ff */
[----:B------:R-:W-:-:S09]  /*4360*/  ULEA UR7, UR22, UR5, 0x3 ;  /* 0x0000000516077291 */ /* 0x000fd2000f8e18ff */
[----:B------:R-:W2:Y:S02]  /*4370*/  SYNCS.PHASECHK.TRANS64.TRYWAIT P0, [UR7], R2 ;  /* 0x00000002ff0075a7 */ /* 0x000ea40008001107 */
[----:B--2---:R-:W-:Y:S05]  /*4380*/  @!P0 BRA `(.L_x_89) ;  /* 0x0000006400908947 */ /* 0x004fea0003800000 */
.L_x_209:
[----:B------:R-:W-:-:S04]  /*4390*/  UIADD3 UR9, UPT, UPT, UR22, 0x1, URZ ;  /* 0x0000000116097890 */ /* 0x000fc8000fffe0ff */
[----:B------:R-:W-:-:S04]  /*43a0*/  UISETP.NE.AND UP1, UPT, UR9, 0x4, UPT ;  /* 0x000000040900788c */ /* 0x000fc8000bf25270 */
[----:B----4-:R-:W-:Y:S02]  /*43b0*/  USEL UR10, URZ, 0x1, UP1 ;  /* 0x00000001ff0a7887 */ /* 0x010fe40008800000 */
[----:B------:R-:W-:-:S04]  /*43c0*/  USEL UR9, UR9, URZ, UP1 ;  /* 0x000000ff09097287 */ /* 0x000fc80008800000 */
[----:B------:R-:W-:Y:S01]  /*43d0*/  ULEA UR7, UR9, UR5, 0x3 ;  /* 0x0000000509077291 */ /* 0x000fe2000f8e18ff */
[----:B-1----:R-:W-:-:S04]  /*43e0*/  LOP3.LUT R2, R9, UR10, RZ, 0x3c, !PT ;  /* 0x0000000a09027c12 */ /* 0x002fc8000f8e3cff */
[----:B------:R-:W-:-:S04]  /*43f0*/  SHF.L.U32 R3, R2, 0x1f, RZ ;  /* 0x0000001f02037819 */ /* 0x000fc800000006ff */
[----:B------:R-:W1:Y:S02]  /*4400*/  SYNCS.PHASECHK.TRANS64.TRYWAIT P0, [UR7], R3 ;  /* 0x00000003ff0075a7 */ /* 0x000e640008001107 */
[----:B-1----:R-:W-:Y:S05]  /*4410*/  @!P0 BRA `(.L_x_90) ;  /* 0x0000006400848947 */ /* 0x002fea0003800000 */
.L_x_211:
        /* <DEDUP_REMOVED lines=9> */
.L_x_213:
[----:B------:R-:W-:-:S04]  /*44b0*/  UIADD3 UR9, UPT, UPT, UR9, 0x1, URZ ;  /* 0x0000000109097890 */ /* 0x000fc8000fffe0ff */
[----:B------:R-:W-:-:S04]  /*44c0*/  UISETP.NE.AND UP1, UPT, UR9, 0x4, UPT ;  /* 0x000000040900788c */ /* 0x000fc8000bf25270 */
[----:B------:R-:W-:Y:S02]  /*44d0*/  USEL UR7, URZ, 0x1, UP1 ;  /* 0x00000001ff077887 */ /* 0x000fe40008800000 */
[----:B------:R-:W-:-:S04]  /*44e0*/  USEL UR9, UR9, URZ, UP1 ;  /* 0x000000ff09097287 */ /* 0x000fc80008800000 */
[----:B------:R-:W-:Y:S01]  /*44f0*/  ULEA UR9, UR9, UR5, 0x3 ;  /* 0x0000000509097291 */ /* 0x000fe2000f8e18ff */
[----:B------:R-:W-:-:S04]  /*4500*/  LOP3.LUT R2, R2, UR7, RZ, 0x3c, !PT ;  /* 0x0000000702027c12 */ /* 0x000fc8000f8e3cff */
[----:B------:R-:W-:Y:S01]  /*4510*/  SHF.L.U32 R2, R2, 0x1f, RZ ;  /* 0x0000001f02027819 */ /* 0x000fe200000006ff */
[----:B-1----:R-:W-:-:S04]  /*4520*/  IMAD.U32 R0, RZ, RZ, UR9 ;  /* 0x00000009ff007e24 */ /* 0x002fc8000f8e00ff */
[----:B------:R1:W2:Y:S03]  /*4530*/  SYNCS.PHASECHK.TRANS64.TRYWAIT P0, [R0+URZ], R2 ;  /* 0x00000002000075a7 */ /* 0x0002a600080011ff */
[----:B--2---:R-:W-:Y:S05]  /*4540*/  @!P0 NANOSLEEP.SYNCS 0x989680 ;  /* 0x009896800000895d */ /* 0x004fea0003900000 */
[----:B------:R-:W2:Y:S02]  /*4550*/  @!P0 SYNCS.PHASECHK.TRANS64 P0, [R0+URZ], R2 ;  /* 0x00000002000085a7 */ /* 0x000ea400080010ff */
[----:B--2---:R-:W-:Y:S05]  /*4560*/  @P0 BRA `(.L_x_92) ;  /* 0x0000000000200947 */ /* 0x004fea0003800000 */
.L_x_93:
[----:B--2---:R2:W4:Y:S02]  /*4570*/  SYNCS.PHASECHK.TRANS64.TRYWAIT P0, [R0+URZ], R2 ;  /* 0x00000002000075a7 */ /* 0x00452400080011ff */
[----:B----4-:R-:W-:Y:S05]  /*4580*/  @!P0 NANOSLEEP.SYNCS 0x989680 ;  /* 0x009896800000895d */ /* 0x010fea0003900000 */
[----:B------:R-:W4:Y:S02]  /*4590*/  @!P0 SYNCS.PHASECHK.TRANS64 P0, [R0+URZ], R2 ;  /* 0x00000002000085a7 */ /* 0x000f2400080010ff */
[----:B----4-:R-:W-:Y:S05]  /*45a0*/  @!P0 BRA `(.L_x_93) ;  /* 0xfffffffc00f08947 */ /* 0x010fea000383ffff */
[----:B------:R-:W-:Y:S05]  /*45b0*/  BRA `(.L_x_92) ;  /* 0x00000000000c7947 */ /* 0x000fea0003800000 */
.L_x_88:
[----:B------:R-:W-:-:S04]  /*45c0*/  UIADD3 UR5, UPT, UPT, UR8, 0x1d0, URZ ;  /* 0x000001d008057890 */ /* 0x000fc8000fffe0ff */
[----:B------:R-:W-:-:S09]  /*45d0*/  UPRMT UR5, UR4, 0x654, UR5 ;  /* 0x0000065404057896 */ /* 0x000fd20008000005 */
[----:B------:R-:W-:Y:S03]  /*45e0*/  SYNCS.ARRIVE.TRANS64.RED.A1T0 RZ, [UR5], RZ ;  /* 0x000000ffffff79a7 */ /* 0x000fe60008100405 */
.L_x_92:
[----:B-12---:R-:W-:Y:S01]  /*45f0*/  SHF.L.U32 R2, RZ, 0x1f, RZ ;  /* 0x0000001fff027819 */ /* 0x006fe200000006ff */
[----:B------:R-:W-:Y:S01]  /*4600*/  UIADD3 UR5, UPT, UPT, UR8, 0x1d0, URZ ;  /* 0x000001d008057890 */ /* 0x000fe2000fffe0ff */
[----:B------:R-:W-:Y:S02]  /*4610*/  PLOP3.LUT P0, PT, PT, PT, UP0, 0x80, 0x8 ;  /* 0x000000000008781c */ /* 0x000fe40003f0f008 */
[----:B------:R-:W1:Y:S02]  /*4620*/  SYNCS.PHASECHK.TRANS64.TRYWAIT P1, [UR8+0x1d0], R2 ;  /* 0x0001d002ff0075a7 */ /* 0x000e640008021108 */
[----:B-1----:R-:W-:Y:S09]  /*4630*/  @!P1 BRA `(.L_x_94) ;  /* 0x00000064002c9947 */ /* 0x002ff20003800000 */
.L_x_215:
[----:B------:R-:W-:Y:S01]  /*4640*/  @!UP0 UPRMT UR5, UR4, 0x654, UR5 ;  /* 0x0000065404058896 */ /* 0x000fe20008000005 */
[----:B------:R-:W-:Y:S02]  /*4650*/  UMOV UR8, 0xffff ;  /* 0x0000ffff00087882 */ /* 0x000fe40000000000 */
[----:B------:R-:W-:-:S06]  /*4660*/  UMOV UR4, 0x1 ;  /* 0x0000000100047882 */ /* 0x000fcc0000000000 */
[----:B------:R-:W-:Y:S01]  /*4670*/  @!P0 SYNCS.ARRIVE.TRANS64.RED.A1T0 RZ, [UR5], RZ ;  /* 0x000000ffffff89a7 */ /* 0x000fe20008100405 */
[----:B------:R-:W-:Y:S01]  /*4680*/  NOP ;  /* 0x0000000000007918 */ /* 0x000fe20000000000 */
[----:B-1----:R-:W1:Y:S01]  /*4690*/  LDS R0, [UR6+0x14] ;  /* 0x00001406ff007984 */ /* 0x002e620008000800 */
[----:B------:R-:W-:-:S04]  /*46a0*/  ULOP3.LUT UR5, UR24, 0xffff, URZ, 0xc0, !UPT ;  /* 0x0000ffff18057892 */ /* 0x000fc8000f8ec0ff */
[----:B------:R-:W-:-:S04]  /*46b0*/  USHF.R.U32.HI UR5, URZ, 0x5, UR5 ;  /* 0x00000005ff057899 */ /* 0x000fc80008011605 */
[----:B------:R-:W-:Y:S02]  /*46c0*/  USHF.L.U32 UR8, UR8, UR5, URZ ;  /* 0x0000000508087299 */ /* 0x000fe400080006ff */
[----:B------:R-:W-:-:S04]  /*46d0*/  USHF.L.U32 UR4, UR4, UR5, URZ ;  /* 0x0000000504047299 */ /* 0x000fc800080006ff */
[----:B-1----:R-:W-:-:S04]  /*46e0*/  LOP3.LUT R0, R0, UR8, RZ, 0xc0, !PT ;  /* 0x0000000800007c12 */ /* 0x002fc8000f8ec0ff */
[----:B------:R-:W-:-:S13]  /*46f0*/  ISETP.NE.AND P0, PT, R0, UR8, PT ;  /* 0x0000000800007c0c */ /* 0x000fda000bf05270 */
[----:B------:R-:W-:Y:S05]  /*4700*/  @P0 BRA `(.L_x_95) ;  /* 0x0000000000580947 */ /* 0x000fea0003800000 */
[----:B------:R-:W1:Y:S02]  /*4710*/  LDS R0, [UR6+0x18] ;  /* 0x00001806ff007984 */ /* 0x000e640008000800 */
[----:B-1----:R-:W-:-:S04]  /*4720*/  LOP3.LUT R0, R0, UR4, RZ, 0xc0, !PT ;  /* 0x0000000400007c12 */ /* 0x002fc8000f8ec0ff */
[----:B------:R-:W-:-:S13]  /*4730*/  ISETP.NE.AND P0, PT, R0, UR4, PT ;  /* 0x0000000400007c0c */ /* 0x000fda000bf05270 */
[----:B------:R-:W-:Y:S05]  /*4740*/  @P0 BRA `(.L_x_96) ;  /* 0x00000000003c0947 */ /* 0x000fea0003800000 */
[----:B------:R-:W1:Y:S01]  /*4750*/  S2R R2, SR_LANEID ;  /* 0x0000000000027919 */ /* 0x000e620000000000 */
[----:B------:R-:W-:Y:S01]  /*4760*/  ULOP3.LUT UR8, URZ, UR8, URZ, 0x33, !UPT ;  /* 0x00000008ff087292 */ /* 0x000fe2000f8e33ff */
[----:B------:R-:W-:Y:S02]  /*4770*/  VOTEU.ANY UR7, UPT, PT ;  /* 0x0000000000077886 */ /* 0x000fe400038e0100 */
[----:B------:R-:W-:-:S03]  /*4780*/  UFLO.U32 UR7, UR7 ;  /* 0x00000007000772bd */ /* 0x000fc600080e0000 */
[----:B------:R-:W-:-:S04]  /*4790*/  IMAD.U32 R0, RZ, RZ, UR8 ;  /* 0x00000008ff007e24 */ /* 0x000fc8000f8e00ff */
[----:B------:R2:W3:Y:S02]  /*47a0*/  REDUX UR5, R0 ;  /* 0x00000000000573c4 */ /* 0x0004e40000000000 */
[----:B------:R1:W-:Y:S02]  /*47b0*/  UTCATOMSWS.AND URZ, UR8 ;  /* 0x0000000800ff79e3 */ /* 0x0003e40008000000 */
[----:B-1----:R-:W-:Y:S02]  /*47c0*/  ISETP.EQ.U32.AND P0, PT, R2, UR7, PT ;  /* 0x0000000702007c0c */ /* 0x002fe4000bf02070 */
[----:B--2---:R-:W-:Y:S02]  /*47d0*/  LOP3.LUT R0, RZ, UR4, RZ, 0x33, !PT ;  /* 0x00000004ff007c12 */ /* 0x004fe4000f8e33ff */
[----:B---3--:R-:W-:Y:S02]  /*47e0*/  MOV R2, UR5 ;  /* 0x0000000500027c02 */ /* 0x008fe40008000f00 */
[----:B------:R-:W1:Y:S07]  /*47f0*/  REDUX UR4, R0 ;  /* 0x00000000000473c4 */ /* 0x000e6e0000000000 */
[----:B------:R2:W-:Y:S01]  /*4800*/  @P0 ATOMS.AND RZ, [UR6+0x14], R2 ;  /* 0x00001402ffff098c */ /* 0x0005e2000a800006 */
[----:B-1----:R-:W-:-:S05]  /*4810*/  IMAD.U32 R0, RZ, RZ, UR4 ;  /* 0x00000004ff007e24 */ /* 0x002fca000f8e00ff */
[----:B------:R2:W-:Y:S01]  /*4820*/  @P0 ATOMS.AND RZ, [UR6+0x18], R0 ;  /* 0x00001800ffff098c */ /* 0x0005e2000a800006 */
[----:B------:R-:W-:Y:S05]  /*4830*/  BRA `(.L_x_97) ;  /* 0x0000000000147947 */ /* 0x000fea0003800000 */
.L_x_96:
[----:B------:R-:W-:Y:S02]  /*4840*/  MOV R2, 0x4860 ;  /* 0x0000486000027802 */ /* 0x000fe40000000f00 */
[----:B---345:R-:W-:Y:S05]  /*4850*/  CALL.REL.NOINC `($__internal_0_$__cuda_sm10x_tcgen05_guardrail_trap_col_being_dealloced_not_returned_by_alloc) ;  /* 0x00000068000c7944 */ /* 0x038fea0003c00000 */
[----:B------:R-:W-:Y:S05]  /*4860*/  BRA `(.L_x_97) ;  /* 0x0000000000087947 */ /* 0x000fea0003800000 */
.L_x_95:
[----:B------:R-:W-:Y:S02]  /*4870*/  MOV R2, 0x4890 ;  /* 0x0000489000027802 */ /* 0x000fe40000000f00 */
[----:B---345:R-:W-:Y:S05]  /*4880*/  CALL.REL.NOINC `($__internal_2_$__cuda_sm10x_tcgen05_guardrail_trap_unallocated_columns_being_dealloced) ;  /* 0x0000006800187944 */ /* 0x038fea0003c00000 */
.L_x_97:
[----:B------:R-:W-:Y:S01]  /*4890*/  NOP ;  /* 0x0000000000007918 */ /* 0x000fe20000000000 */
[----:B----4-:R-:W-:Y:S05]  /*48a0*/  EXIT ;  /* 0x000000000000794d */ /* 0x010fea0003800000 */
.L_x_68:
[----:B------:R-:W-:-:S09]  /*48b0*/  UISETP.NE.OR UP5, UPT, UR10, 0x3, !UP5 ;  /* 0x000000030a00788c */ /* 0x000fd2000efa5670 */
[----:B------:R-:W-:Y:S05]  /*48c0*/  BRA.U UP5, `(.L_x_98) ;  /* 0x0000001105747547 */ /* 0x000fea000b800000 */
[----:B------:R-:W1:Y:S01]  /*48d0*/  LDC R0, c[0x0][0xb30] ;  /* 0x0002cc00ff007b82 */ /* 0x000e620000000800 */
[----:B------:R-:W2:Y:S01]  /*48e0*/  LDCU.64 UR8, c[0x0][0x888] ;  /* 0x00011100ff0877ac */ /* 0x000ea20008000a00 */
[----:B------:R-:W-:Y:S02]  /*48f0*/  HFMA2 R27, -RZ, RZ, 0, 0 ;  /* 0x00000000ff1b7431 */ /* 0x000fe400000001ff */
[----:B------:R-:W-:Y:S01]  /*4900*/  IMAD.MOV.U32 R29, RZ, RZ, 0x1 ;  /* 0x00000001ff1d7424 */ /* 0x000fe200078e00ff */
[----:B------:R-:W-:Y:S01]  /*4910*/  MOV R25, 0x2000 ;  /* 0x0000200000197802 */ /* 0x000fe20000000f00 */
[----:B------:R-:W3:Y:S01]  /*4920*/  LDCU.64 UR4, c[0x0][0x890] ;  /* 0x00011200ff0477ac */ /* 0x000ee20008000a00 */
[----:B------:R-:W-:Y:S01]  /*4930*/  IMAD.MOV.U32 R28, RZ, RZ, RZ ;  /* 0x000000ffff1c7224 */ /* 0x000fe200078e00ff */
[----:B------:R-:W4:Y:S01]  /*4940*/  LDC R24, c[0x0][0x370] ;  /* 0x0000dc00ff187b82 */ /* 0x000f220000000800 */
[----:B------:R-:W-:Y:S01]  /*4950*/  UMOV UR7, 0x400 ;  /* 0x0000040000077882 */ /* 0x000fe20000000000 */
[----:B------:R-:W-:-:S02]  /*4960*/  UPLOP3.LUT UP1, UPT, UPT, UPT, UPT, 0x40, 0x4 ;  /* 0x000000000004789c */ /* 0x000fc40003f2e870 */
[----:B------:R-:W-:-:S04]  /*4970*/  ULEA UR7, UR37, UR7, 0x18 ;  /* 0x0000000725077291 */ /* 0x000fc8000f8ec0ff */
[----:B------:R-:W4:Y:S01]  /*4980*/  LDC R3, c[0x0][0xb0c] ;  /* 0x0002c300ff037b82 */ /* 0x000f220000000800 */
[----:B------:R-:W-:Y:S02]  /*4990*/  UIADD3 UR13, UPT, UPT, UR7, 0x118, URZ ;  /* 0x00000118070d7890 */ /* 0x000fe4000fffe0ff */
[----:B--2---:R-:W-:Y:S02]  /*49a0*/  UISETP.NE.U32.AND UP3, UPT, UR8, URZ, UPT ;  /* 0x000000ff0800728c */ /* 0x004fe4000bf65070 */
[----:B------:R-:W-:Y:S02]  /*49b0*/  UIADD3 UR41, UPT, UPT, UR7, 0x100, URZ ;  /* 0x0000010007297890 */ /* 0x000fe4000fffe0ff */
[----:B---3--:R-:W-:Y:S01]  /*49c0*/  UISETP.NE.U32.AND UP4, UPT, UR4, URZ, UPT ;  /* 0x000000ff0400728c */ /* 0x008fe2000bf85070 */
[----:B------:R-:W2:Y:S01]  /*49d0*/  LDC R18, c[0x0][0xb20] ;  /* 0x0002c800ff127b82 */ /* 0x000ea20000000800 */
[----:B-1----:R-:W-:Y:S01]  /*49e0*/  ISETP.NE.AND P1, PT, R0, 0x1, PT ;  /* 0x000000010000780c */ /* 0x002fe20003f25270 */
[----:B------:R-:W-:-:S02]  /*49f0*/  UISETP.NE.AND.EX UP3, UPT, UR9, URZ, UPT, UP3 ;  /* 0x000000ff0900728c */ /* 0x000fc4000bf65330 */
[----:B------:R-:W-:Y:S02]  /*4a00*/  UIADD3 UR33, UPT, UPT, UR7, 0x108, URZ ;  /* 0x0000010807217890 */ /* 0x000fe4000fffe0ff */
[----:B------:R-:W-:Y:S02]  /*4a10*/  UIADD3 UR25, UPT, UPT, UR7, 0x110, URZ ;  /* 0x0000011007197890 */ /* 0x000fe4000fffe0ff */
[----:B------:R-:W1:Y:S01]  /*4a20*/  LDC.64 R30, c[0x0][0x348] ;  /* 0x0000d200ff1e7b82 */ /* 0x000e620000000a00 */
[----:B------:R-:W-:Y:S02]  /*4a30*/  UPRMT UR13, UR37, 0x654, UR13 ;  /* 0x00000654250d7896 */ /* 0x000fe4000800000d */
[----:B------:R-:W-:-:S05]  /*4a40*/  UISETP.NE.AND.EX UP4, UPT, UR5, URZ, UPT, UP4 ;  /* 0x000000ff0500728c */ /* 0x000fca000bf85340 */
[----:B------:R-:W3:Y:S08]  /*4a50*/  LDC.64 R16, c[0x0][0xb10] ;  /* 0x0002c400ff107b82 */ /* 0x000ef00000000a00 */
[----:B------:R-:W1:Y:S08]  /*4a60*/  LDC.64 R6, c[0x0][0xb18] ;  /* 0x0002c600ff067b82 */ /* 0x000e700000000a00 */
[----:B------:R-:W1:Y:S08]  /*4a70*/  LDC.64 R4, c[0x0][0xb28] ;  /* 0x0002ca00ff047b82 */ /* 0x000e700000000a00 */
[----:B--2-4-:R-:W1:Y:S02]  /*4a80*/  LDC R19, c[0x0][0x374] ;  /* 0x0000dd00ff137b82 */ /* 0x014e640000000800 */
.L_x_109:
[C---:B------:R-:W-:Y:S02]  /*4a90*/  LEA R0, R28.reuse, UR7, 0x3 ;  /* 0x000000071c007c11 */ /* 0x040fe4000f8e18ff */
[----:B------:R-:W-:Y:S02]  /*4aa0*/  SHF.L.U32 R2, R27, 0x1f, RZ ;  /* 0x0000001f1b027819 */ /* 0x000fe400000006ff */
[----:B------:R-:W-:Y:S02]  /*4ab0*/  LEA R20, R28, UR7, 0x4 ;  /* 0x000000071c147c11 */ /* 0x000fe4000f8e20ff */
[----:B--2---:R-:W2:Y:S02]  /*4ac0*/  SYNCS.PHASECHK.TRANS64.TRYWAIT P0, [R0+URZ+0x150], R2 ;  /* 0x00015002000075a7 */ /* 0x004ea400080011ff */
[----:B--2---:R-:W-:Y:S05]  /*4ad0*/  @!P0 BRA `(.L_x_99) ;  /* 0x00000060001c8947 */ /* 0x004fea0003800000 */
.L_x_216:
[----:B------:R-:W-:Y:S01]  /*4ae0*/  ISETP.GE.AND P0, PT, R40, 0x1, PT ;  /* 0x000000012800780c */ /* 0x000fe20003f06270 */
[----:B------:R-:W4:Y:S01]  /*4af0*/  LDS.128 R20, [R20+0x1e0] ;  /* 0x0001e00014147984 */ /* 0x000f220000000c00 */
[----:B--2---:R-:W-:Y:S01]  /*4b00*/  VIADD R0, R0, 0x160 ;  /* 0x0000016000007836 */ /* 0x004fe20000000000 */
[----:B------:R-:W-:Y:S01]  /*4b10*/  @!PT LDS RZ, [RZ] ;  /* 0x00000000fffff984 */ /* 0x000fe20000000800 */
[----:B------:R-:W-:Y:S01]  /*4b20*/  @!PT LDS RZ, [RZ] ;  /* 0x00000000fffff984 */ /* 0x000fe20000000800 */
[----:B------:R-:W-:Y:S01]  /*4b30*/  @!PT LDS RZ, [RZ] ;  /* 0x00000000fffff984 */ /* 0x000fe20000000800 */
[----:B------:R-:W-:Y:S01]  /*4b40*/  @!PT LDS RZ, [RZ] ;  /* 0x00000000fffff984 */ /* 0x000fe20000000800 */
[----:B------:R2:W-:Y:S06]  /*4b50*/  MEMBAR.ALL.CTA ;  /* 0x0000000000007992 */ /* 0x0005ec0000008000 */
[----:B--2---:R-:W2:Y:S01]  /*4b60*/  FENCE.VIEW.ASYNC.S ;  /* 0x00000000000073c6 */ /* 0x004ea20000000000 */
[----:B------:R-:W-:Y:S04]  /*4b70*/  PRMT R0, RZ, 0x654, R0 ;  /* 0x00000654ff007816 */ /* 0x000fe80000000000 */
[----:B--2---:R2:W-:Y:S01]  /*4b80*/  SYNCS.ARRIVE.TRANS64.RED.A1T0 RZ, [R0+URZ], RZ ;  /* 0x000000ff00ff79a7 */ /* 0x0045e200081004ff */
[----:B----4-:R-:W-:Y:S11]  /*4b90*/  LOP3.LUT P3, RZ, R22, 0x1, RZ, 0xc0, !PT ;  /* 0x0000000116ff7812 */ /* 0x010ff6000786c0ff */
[----:B------:R-:W-:Y:S02]  /*4ba0*/  @!UPT UIADD3 URZ, UPT, UPT, URZ, URZ, URZ ;  /* 0x000000fffffff290 */ /* 0x000fe4000fffe0ff */
[----:B------:R-:W-:Y:S02]  /*4bb0*/  @P3 MOV R11, R20 ;  /* 0x00000014000b3202 */ /* 0x000fe40000000f00 */
[----:B------:R-:W-:Y:S01]  /*4bc0*/  @P3 LOP3.LUT R10, R21, 0xffff, RZ, 0xc0, !PT ;  /* 0x0000ffff150a3812 */ /* 0x000fe200078ec0ff */
[----:B--2---:R-:W-:Y:S06]  /*4bd0*/  @!P0 BRA `(.L_x_100) ;  /* 0x0000000000a48947 */ /* 0x004fec0003800000 */
[-C--:B-1----:R-:W-:Y:S01]  /*4be0*/  IMAD.HI.U32 R0, R19, R7.reuse, RZ ;  /* 0x0000000713007227 */ /* 0x082fe200078e00ff */
[----:B------:R-:W-:Y:S02]  /*4bf0*/  ISETP.NE.AND P0, PT, R6, 0x1, PT ;  /* 0x000000010600780c */ /* 0x000fe40003f05270 */
[----:B------:R-:W-:Y:S01]  /*4c00*/  ISETP.NE.AND P2, PT, R40, 0x1, PT ;  /* 0x000000012800780c */ /* 0x000fe20003f45270 */
[----:B---3--:R-:W-:Y:S01]  /*4c10*/  IMAD.HI.U32 R9, R24, R16, RZ ;  /* 0x0000001018097227 */ /* 0x008fe200078e00ff */
[----:B------:R-:W-:Y:S02]  /*4c20*/  SHF.R.U32.HI R0, RZ, R18, R0 ;  /* 0x00000012ff007219 */ /* 0x000fe40000011600 */
[----:B------:R-:W-:Y:S01]  /*4c30*/  ISETP.NE.AND P4, PT, R3, 0x1, PT ;  /* 0x000000010300780c */ /* 0x000fe20003f85270 */
[----:B------:R-:W-:Y:S01]  /*4c40*/  IMAD.HI.U32 R13, R10, R7, RZ ;  /* 0x000000070a0d7227 */ /* 0x000fe200078e00ff */
[----:B------:R-:W-:Y:S02]  /*4c50*/  SHF.R.U32.HI R9, RZ, R17, R9 ;  /* 0x00000011ff097219 */ /* 0x000fe40000011609 */
[----:B------:R-:W-:Y:S01]  /*4c60*/  SEL R0, R19, R0, !P0 ;  /* 0x0000000013007207 */ /* 0x000fe20004000000 */
[----:B------:R-:W-:Y:S01]  /*4c70*/  IMAD.HI.U32 R12, R11, R16, RZ ;  /* 0x000000100b0c7227 */ /* 0x000fe200078e00ff */
[----:B------:R-:W-:Y:S03]  /*4c80*/  SEL R9, R24, R9, !P4 ;  /* 0x0000000918097207 */ /* 0x000fe60006000000 */
[-C--:B------:R-:W-:Y:S01]  /*4c90*/  IMAD.HI.U32 R8, R0, R4.reuse, RZ ;  /* 0x0000000400087227 */ /* 0x080fe200078e00ff */
[----:B------:R-:W-:Y:S03]  /*4ca0*/  SHF.R.U32.HI R12, RZ, R17, R12 ;  /* 0x00000011ff0c7219 */ /* 0x000fe6000001160c */
[----:B------:R-:W-:Y:S01]  /*4cb0*/  IMAD.HI.U32 R2, R9, R4, RZ ;  /* 0x0000000409027227 */ /* 0x000fe200078e00ff */
[-C--:B------:R-:W-:Y:S02]  /*4cc0*/  @P2 SHF.R.U32.HI R0, RZ, R5.reuse, R8 ;  /* 0x00000005ff002219 */ /* 0x080fe40000011608 */
[----:B------:R-:W-:Y:S02]  /*4cd0*/  SHF.R.U32.HI R8, RZ, R18, R13 ;  /* 0x00000012ff087219 */ /* 0x000fe4000001160d */
[----:B------:R-:W-:Y:S01]  /*4ce0*/  @P2 SHF.R.U32.HI R9, RZ, R5, R2 ;  /* 0x00000005ff092219 */ /* 0x000fe20000011602 */
[----:B------:R-:W-:Y:S01]  /*4cf0*/  IMAD R0, R40, R0, RZ ;  /* 0x0000000028007224 */ /* 0x000fe200078e02ff */
[----:B------:R-:W-:Y:S02]  /*4d00*/  SEL R8, R10, R8, !P0 ;  /* 0x000000080a087207 */ /* 0x000fe40004000000 */
[----:B------:R-:W-:Y:S01]  /*4d10*/  SEL R2, R11, R12, !P4 ;  /* 0x0000000c0b027207 */ /* 0x000fe20006000000 */
[----:B------:R-:W-:Y:S01]  /*4d20*/  IMAD R12, R40, R9, RZ ;  /* 0x00000009280c7224 */ /* 0x000fe200078e02ff */
[C---:B------:R-:W-:Y:S01]  /*4d30*/  ISETP.GE.AND P0, PT, R8.reuse, R0, PT ;  /* 0x000000000800720c */ /* 0x040fe20003f06270 */
[----:B------:R-:W-:Y:S03]  /*4d40*/  IMAD.HI.U32 R0, R8, R4, RZ ;  /* 0x0000000408007227 */ /* 0x000fe600078e00ff */
[----:B------:R-:W-:Y:S02]  /*4d50*/  ISETP.GE.OR P0, PT, R2, R12, P0 ;  /* 0x0000000c0200720c */ /* 0x000fe40000706670 */
[-C--:B------:R-:W-:Y:S04]  /*4d60*/  SHF.R.U32.HI R0, RZ, R5.reuse, R0 ;  /* 0x00000005ff007219 */ /* 0x080fe80000011600 */
[----:B------:R-:W-:Y:S05]  /*4d70*/  SEL R13, R8, R0, !P2 ;  /* 0x00000000080d7207 */ /* 0x000fea0005000000 */
[----:B------:R-:W-:Y:S02]  /*4d80*/  IMAD.MOV R12, RZ, RZ, -R13 ;  /* 0x000000ffff0c7224 */ /* 0x000fe400078e0a0d */
[----:B------:R-:W-:Y:S04]  /*4d90*/  @!P0 IMAD.HI.U32 R0, R2, R4, RZ ;  /* 0x0000000402008227 */ /* 0x000fe800078e00ff */
[----:B------:R-:W-:Y:S01]  /*4da0*/  IMAD R12, R40, R12, R8 ;  /* 0x0000000c280c7224 */ /* 0x000fe200078e0208 */
[----:B------:R-:W-:Y:S04]  /*4db0*/  @!P0 SHF.R.U32.HI R0, RZ, R5, R0 ;  /* 0x00000005ff008219 */ /* 0x000fe80000011600 */
[----:B------:R-:W-:Y:S04]  /*4dc0*/  @!P0 SEL R0, R2, R0, !P2 ;  /* 0x0000000002008207 */ /* 0x000fe80005000000 */
[----:B------:R-:W-:Y:S01]  /*4dd0*/  @!P0 IADD3 R13, PT, PT, R13, -R0, RZ ;  /* 0x800000000d0d8210 */ /* 0x000fe20007ffe0ff */
[----:B------:R-:W-:Y:S01]  /*4de0*/  @!P0 IMAD R0, R9, R12, R0 ;  /* 0x0000000c09008224 */ /* 0x000fe200078e0200 */
[----:B------:R-:W-:Y:S01]  /*4df0*/  IADD3 R9, PT, PT, -R8, RZ, RZ ;  /* 0x000000ff08097210 */ /* 0x000fe20007ffe1ff */
[--C-:B------:R-:W-:Y:S02]  /*4e00*/  IMAD.MOV R12, RZ, RZ, -R2.reuse ;  /* 0x000000ffff0c7224 */ /* 0x100fe400078e0a02 */
[----:B------:R-:W-:Y:S02]  /*4e10*/  @!P0 IMAD R8, R13, R40, R2 ;  /* 0x000000280d088224 */ /* 0x000fe400078e0202 */
[----:B------:R-:W-:Y:S02]  /*4e20*/  @!P0 IMAD.MOV.U32 R2, RZ, RZ, R0 ;  /* 0x000000ffff028224 */ /* 0x000fe400078e0000 */
[----:B------:R-:W-:Y:S02]  /*4e30*/  IMAD R11, R3, R12, R11 ;  /* 0x0000000c030b7224 */ /* 0x000fe400078e020b */
[----:B------:R-:W-:Y:S02]  /*4e40*/  IMAD R10, R6, R9, R10 ;  /* 0x00000009060a7224 */ /* 0x000fe400078e020a */
[----:B------:R-:W-:Y:S02]  /*4e50*/  IMAD R11, R2, R3, R11 ;  /* 0x00000003020b7224 */ /* 0x000fe400078e020b */
[----:B------:R-:W-:Y:S02]  /*4e60*/  IMAD R10, R8, R6, R10 ;  /* 0x00000006080a7224 */ /* 0x000fe400078e020a */
.L_x_100:
[----:B------:R-:W-:Y:S05]  /*4e70*/  BRA.U UP1, `(.L_x_101) ;  /* 0x0000000101107547 */ /* 0x000fea000b800000 */
[----:B------:R-:W-:Y:S04]  /*4e80*/  MOV R2, UR6 ;  /* 0x0000000600027c02 */ /* 0x000fe80008000f00 */
[----:B------:R-:W-:Y:S04]  /*4e90*/  SHF.L.U32 R2, R2, 0x1f, RZ ;  /* 0x0000001f02027819 */ /* 0x000fe800000006ff */
[----:B------:R-:W2:Y:S02]  /*4ea0*/  SYNCS.PHASECHK.TRANS64.TRYWAIT P0, [UR7+0x148], R2 ;  /* 0x00014802ff0075a7 */ /* 0x000ea40008001107 */
[----:B--2---:R-:W-:Y:S05]  /*4eb0*/  @!P0 BRA `(.L_x_102) ;  /* 0x0000005c00388947 */ /* 0x004fea0003800000 */
.L_x_101:
[----:B------:R-:W-:Y:S02]  /*4ec0*/  R2UR UR42, R15 ;  /* 0x000000000f2a72ca */ /* 0x000fe400000e0000 */
[----:B------:R-:W-:Y:S02]  /*4ed0*/  R2UR UR43, R14 ;  /* 0x000000000e2b72ca */ /* 0x000fe400000e0000 */
[----:B------:R-:W-:Y:S02]  /*4ee0*/  ISETP.NE.U32.AND P2, PT, RZ, UR4, PT ;  /* 0x00000004ff007c0c */ /* 0x000fe4000bf45070 */
[----:B------:R-:W-:Y:S02]  /*4ef0*/  SHF.L.U32 R14, R29, 0x1f, RZ ;  /* 0x0000001f1d0e7819 */ /* 0x000fe400000006ff */
[----:B------:R-:W-:Y:S05]  /*4f00*/  ISETP.NE.AND.EX P2, PT, RZ, UR5, PT, P2 ;  /* 0x00000005ff007c0c */ /* 0x000fea000bf45320 */
[----:B------:R-:W-:Y:S02]  /*4f10*/  USHF.L.U32 UR42, UR42, 0x8, URZ ;  /* 0x000000082a2a7899 */ /* 0x000fe400080006ff */
[----:B------:R-:W-:Y:S01]  /*4f20*/  USHF.L.U32 UR43, UR43, 0x6, URZ ;  /* 0x000000062b2b7899 */ /* 0x000fe200080006ff */
[----:B------:R-:W-:Y:S11]  /*4f30*/  BRA.U !UP4, `(.L_x_103) ;  /* 0x000000010c347547 */ /* 0x000ff6000b800000 */
[----:B------:R-:W-:Y:S01]  /*4f40*/  UPLOP3.LUT UP0, UPT, UPT, UPT, UP3, 0x80, 0x8 ;  /* 0x000000000008789c */ /* 0x000fe20003f0f030 */
[----:B--2---:R-:W-:Y:S02]  /*4f50*/  HFMA2 R0, -RZ, RZ, 0, 5.9604644775390625e-08 ;  /* 0x00000001ff007431 */ /* 0x004fe400000001ff */
[----:B------:R-:W-:Y:S03]  /*4f60*/  IMAD.MOV.U32 R92, RZ, RZ, 0x1 ;  /* 0x00000001ff5c7424 */ /* 0x000fe600078e00ff */
[----:B------:R-:W-:Y:S05]  /*4f70*/  PLOP3.LUT P0, PT, PT, PT, UP0, 0x80, 0x8 ;  /* 0x000000000008781c */ /* 0x000fea0003f0f008 */
[----:B------:R-:W2:Y:S01]  /*4f80*/  @UP0 LDCU.64 UR10, c[0x0][0x888] ;  /* 0x00011100ff0a07ac */ /* 0x000ea20008000a00 */
[----:B------:R-:W-:Y:S07]  /*4f90*/  @UP0 UIMAD UR8, UR36, UR4, URZ ;  /* 0x00000004240802a4 */ /* 0x000fee000f8e02ff */
[----:B------:R-:W-:Y:S01]  /*4fa0*/  @!P0 PRMT R92, R0, 0x7610, R92 ;  /* 0x00007610005c8816 */ /* 0x000fe2000000005c */
[----:B--2---:R-:W-:Y:S03]  /*4fb0*/  @UP0 UIMAD.WIDE UR10, UR8, 0x4, UR10 ;  /* 0x00000004080a08a5 */ /* 0x004fe6000f8e020a */
[----:B------:R-:W2:Y:S03]  /*4fc0*/  @!UP0 LDCU UR8, c[0x0][0x880] ;  /* 0x00011000ff0887ac */ /* 0x000ea60008000800 */
[----:B------:R-:W-:Y:S01]  /*4fd0*/  IMAD.U32 R8, RZ, RZ, UR10 ;  /* 0x0000000aff087e24 */ /* 0x000fe2000f8e00ff */
[----:B------:R-:W-:Y:S05]  /*4fe0*/  MOV R9, UR11 ;  /* 0x0000000b00097c02 */ /* 0x000fea0008000f00 */
[----:B-----5:R4:W5:Y:S02]  /*4ff0*/  @P0 LDG.E R49, desc[UR46][R8.64] ;  /* 0x0000002e08310981 */ /* 0x020964000c1e1900 */
[----:B--2-4-:R-:W-:Y:S07]  /*5000*/  @!P0 IMAD.U32 R49, RZ, RZ, UR8 ;  /* 0x00000008ff318e24 */ /* 0x014fee000f8e00ff */
.L_x_103:
[----:B-----5:R-:W-:Y:S01]  /*5010*/  @!P2 FSETP.EQ.AND P0, PT, R49, RZ, PT ;  /* 0x000000ff3100a20b */ /* 0x020fe20003f02000 */
[----:B------:R-:W-:Y:S01]  /*5020*/  @!UPT UIADD3 URZ, UPT, UPT, URZ, URZ, URZ ;  /* 0x000000fffffff290 */ /* 0x000fe2000fffe0ff */
[----:B------:R-:W-:Y:S11]  /*5030*/  @!P2 BRA `(.L_x_104) ;  /* 0x000000000014a947 */ /* 0x000ff60003800000 */
[----:B------:R-:W-:Y:S02]  /*5040*/  LOP3.LUT P2, RZ, R92, 0xff, RZ, 0xc0, !PT ;  /* 0x000000ff5cff7812 */ /* 0x000fe4000784c0ff */
[----:B------:R-:W-:Y:S04]  /*5050*/  PLOP3.LUT P0, PT, PT, PT, UP0, 0x80, 0x8 ;  /* 0x000000000008781c */ /* 0x000fe80003f0f008 */
[----:B------:R-:W-:Y:S07]  /*5060*/  PLOP3.LUT P0, PT, P0, PT, PT, 0x8, 0x80 ;  /* 0x000000000080781c */ /* 0x000fee000070e170 */
[----:B------:R-:W-:Y:S11]  /*5070*/  @P2 FSETP.EQ.AND P0, PT, R49, RZ, PT ;  /* 0x000000ff3100220b */ /* 0x000ff60003f02000 */
[----:B------:R-:W-:Y:S02]  /*5080*/  @!UPT UIADD3 URZ, UPT, UPT, URZ, URZ, URZ ;  /* 0x000000fffffff290 */ /* 0x000fe4000fffe0ff */
.L_x_104:
[----:B------:R-:W4:Y:S01]  /*5090*/  SYNCS.PHASECHK.TRANS64.TRYWAIT P2, [UR7+0x120], R14 ;  /* 0x0001200eff0075a7 */ /* 0x000f220008041107 */
[----:B------:R-:W-:Y:S04]  /*50a0*/  ELECT P4, URZ, PT ;  /* 0x0000000000ff782f */ /* 0x000fe80003880000 */
[----:B------:R-:W-:Y:S11]  /*50b0*/  PLOP3.LUT P4, PT, P0, P4, PT, 0xf2, 0x2f ;  /* 0x00000000002f781c */ /* 0x000ff60000789e72 */
[----:B------:R-:W-:Y:S02]  /*50c0*/  @!UPT UIADD3 URZ, UPT, UPT, URZ, URZ, URZ ;  /* 0x000000fffffff290 */ /* 0x000fe4000fffe0ff */
[----:B-1----:R-:W-:Y:S05]  /*50d0*/  @!P4 IADD3 R8, P0, PT, R30, 0x580, RZ ;  /* 0x000005801e08c810 */ /* 0x002fea0007f1e0ff */
[----:B--2---:R-:W-:Y:S01]  /*50e0*/  @!P4 IMAD.X R2, RZ, RZ, R31, P0 ;  /* 0x000000ffff02c224 */ /* 0x004fe200000e061f */
[----:B----4-:R-:W-:Y:S07]  /*50f0*/  @!P2 BRA `(.L_x_105) ;  /* 0x0000005800c0a947 */ /* 0x010fee0003800000 */
.L_x_219:
[----:B------:R-:W-:Y:S01]  /*5100*/  @!P4 R2UR UR9, R8 ;  /* 0x000000000809c2ca */ /* 0x000fe200000e0000 */
[----:B------:R-:W-:Y:S01]  /*5110*/  VOTEU.ALL UP1, P4 ;  /* 0x0000000000ff7886 */ /* 0x000fe20002020000 */
[----:B------:R-:W-:Y:S01]  /*5120*/  @!P4 R2UR UR8, R2 ;  /* 0x000000000208c2ca */ /* 0x000fe200000e0000 */
[----:B------:R-:W-:Y:S01]  /*5130*/  VOTEU.ALL UP2, P4 ;  /* 0x0000000000ff7886 */ /* 0x000fe20002040000 */
[----:B------:R-:W-:Y:S01]  /*5140*/  UMOV UR16, 0x0 ;  /* 0x0000000000107882 */ /* 0x000fe20000000000 */
[----:B------:R-:W-:Y:S01]  /*5150*/  UMOV UR17, 0x10000000 ;  /* 0x1000000000117882 */ /* 0x000fe20000000000 */
[----:B------:R-:W-:Y:S01]  /*5160*/  @!UP1 UIADD3 UR40, UPT, UPT, UR7, 0x400, URZ ;  /* 0x0000040007289890 */ /* 0x000fe2000fffe0ff */
[----:B-1----:R-:W-:Y:S01]  /*5170*/  @!P4 IMAD.MOV.U32 R0, RZ, RZ, 0x2000 ;  /* 0x00002000ff00c424 */ /* 0x002fe200078e00ff */
[----:B------:R-:W-:Y:S01]  /*5180*/  UMOV UR44, UR36 ;  /* 0x00000024002c7c82 */ /* 0x000fe20008000000 */
[----:B------:R-:W-:Y:S01]  /*5190*/  @!UP1 UIADD3 UR10, UPT, UPT, UR42, 0x80, URZ ;  /* 0x000000802a0a9890 */ /* 0x000fe2000fffe0ff */
[----:B------:R-:W-:Y:S01]  /*51a0*/  UMOV UR11, UR43 ;  /* 0x0000002b000b7c82 */ /* 0x000fe20008000000 */
[----:B------:R-:W-:Y:S02]  /*51b0*/  UMOV UR12, UR36 ;  /* 0x00000024000c7c82 */ /* 0x000fe40008000000 */
[----:B------:R-:W-:Y:S01]  /*51c0*/  IMAD.U32 R8, RZ, RZ, UR9 ;  /* 0x00000009ff087e24 */ /* 0x000fe2000f8e00ff */
[----:B------:R-:W-:Y:S01]  /*51d0*/  UMOV UR9, UR41 ;  /* 0x0000002900097c82 */ /* 0x000fe20008000000 */
[----:B------:R-:W-:Y:S01]  /*51e0*/  IMAD.U32 R9, RZ, RZ, UR8 ;  /* 0x00000008ff097e24 */ /* 0x000fe2000f8e00ff */
[----:B------:R-:W-:Y:S02]  /*51f0*/  @!UP1 UIADD3 UR8, UPT, UPT, UR7, 0x1400, URZ ;  /* 0x0000140007089890 */ /* 0x000fe4000fffe0ff */
[----:B------:R-:W-:Y:S01]  /*5200*/  @!P4 R2UR UR18, R8 ;  /* 0x000000000812c2ca */ /* 0x000fe200000e0000 */
[----:B------:R-:W-:Y:S01]  /*5210*/  VOTEU.ALL UP1, P4 ;  /* 0x0000000000ff7886 */ /* 0x000fe20002020000 */
[----:B------:R-:W-:Y:S01]  /*5220*/  @!P4 R2UR UR19, R9 ;  /* 0x000000000913c2ca */ /* 0x000fe200000e0000 */
[----:B------:R-:W-:Y:S01]  /*5230*/  UPRMT UR14, UR37, 0x654, UR41 ;  /* 0x00000654250e7896 */ /* 0x000fe20008000029 */
[----:B------:R-:W-:Y:S05]  /*5240*/  @!P4 IADD3 R8, P0, PT, R30, 0x580, RZ ;  /* 0x000005801e08c810 */ /* 0x000fea0007f1e0ff */
[----:B------:R-:W-:Y:S06]  /*5250*/  @!P4 IMAD.X R2, RZ, RZ, R31, P0 ;  /* 0x000000ffff02c224 */ /* 0x000fec00000e061f */
[----:B------:R1:W-:Y:S01]  /*5260*/  @!UP2 UTMALDG.3D [UR40], [UR18], desc[UR16] ;  /* 0x000010281200a5b4 */ /* 0x0003e20008011000 */
[----:B------:R1:W-:Y:S01]  /*5270*/  @!UP1 UTMALDG.3D [UR8], [UR18], desc[UR16] ;  /* 0x00001008120095b4 */ /* 0x0003e20008011000 */
[----:B------:R1:W-:Y:S01]  /*5280*/  @!P4 SYNCS.ARRIVE.TRANS64.RED.A0TR RZ, [UR7+0x100], R0 ;  /* 0x00010000ffffc9a7 */ /* 0x0003e20008300407 */
[----:B------:R-:W-:Y:S01]  /*5290*/  SYNCS.ARRIVE.TRANS64.RED.A1T0 RZ, [UR14], RZ ;  /* 0x000000ffffff79a7 */ /* 0x000fe2000810040e */
[----:B------:R-:W2:Y:S02]  /*52a0*/  SYNCS.PHASECHK.TRANS64.TRYWAIT P2, [UR7+0x128], R14 ;  /* 0x0001280eff0075a7 */ /* 0x000ea40008041107 */
[----:B-12---:R-:W-:Y:S05]  /*52b0*/  @!P2 BRA `(.L_x_106) ;  /* 0x000000580068a947 */ /* 0x006fea0003800000 */
.L_x_221:
        /* <DEDUP_REMOVED lines=8> */
[----:B------:R-:W-:Y:S01]  /*5340*/  @!UP1 UIADD3 UR32, UPT, UPT, UR7, 0x2400, URZ ;  /* 0x0000240007209890 */ /* 0x000fe2000fffe0ff */
[----:B------:R-:W-:Y:S01]  /*5350*/  UMOV UR35, UR43 ;  /* 0x0000002b00237c82 */ /* 0x000fe20008000000 */
[----:B------:R-:W-:Y:S03]  /*5360*/  @!UP1 UIADD3 UR10, UPT, UPT, UR42, 0xa0, URZ ;  /* 0x000000a02a0a9890 */ /* 0x000fe6000fffe0ff */
[----:B------:R-:W-:Y:S01]  /*5370*/  IMAD.U32 R8, RZ, RZ, UR9 ;  /* 0x00000009ff087e24 */ /* 0x000fe2000f8e00ff */
[----:B------:R-:W-:Y:S01]  /*5380*/  UMOV UR9, UR33 ;  /* 0x0000002100097c82 */ /* 0x000fe20008000000 */
[----:B------:R-:W-:Y:S01]  /*5390*/  IMAD.U32 R9, RZ, RZ, UR8 ;  /* 0x00000008ff097e24 */ /* 0x000fe2000f8e00ff */
[----:B------:R-:W-:Y:S02]  /*53a0*/  @!UP1 UIADD3 UR8, UPT, UPT, UR7, 0x3400, URZ ;  /* 0x0000340007089890 */ /* 0x000fe4000fffe0ff */
[----:B------:R-:W-:Y:S01]  /*53b0*/  @!P4 R2UR UR18, R8 ;  /* 0x000000000812c2ca */ /* 0x000fe200000e0000 */
[----:B------:R-:W-:Y:S01]  /*53c0*/  VOTEU.ALL UP1, P4 ;  /* 0x0000000000ff7886 */ /* 0x000fe20002020000 */
[----:B------:R-:W-:Y:S01]  /*53d0*/  @!P4 R2UR UR19, R9 ;  /* 0x000000000913c2ca */ /* 0x000fe200000e0000 */
[----:B------:R-:W-:Y:S01]  /*53e0*/  UMOV UR11, UR43 ;  /* 0x0000002b000b7c82 */ /* 0x000fe20008000000 */
[----:B------:R-:W-:Y:S01]  /*53f0*/  UMOV UR12, UR36 ;  /* 0x00000024000c7c82 */ /* 0x000fe20008000000 */
[----:B------:R-:W-:Y:S01]  /*5400*/  UPRMT UR14, UR37, 0x654, UR33 ;  /* 0x00000654250e7896 */ /* 0x000fe20008000021 */
[----:B------:R-:W-:Y:S05]  /*5410*/  @!P4 IADD3 R8, P0, PT, R30, 0x580, RZ ;  /* 0x000005801e08c810 */ /* 0x000fea0007f1e0ff */
[----:B------:R-:W-:Y:S04]  /*5420*/  @!P4 IMAD.X R2, RZ, RZ, R31, P0 ;  /* 0x000000ffff02c224 */ /* 0x000fe800000e061f */
[----:B------:R1:W-:Y:S01]  /*5430*/  @!UP2 UTMALDG.3D [UR32], [UR18], desc[UR16] ;  /* 0x000010201200a5b4 */ /* 0x0003e20008011000 */
[----:B------:R1:W-:Y:S01]  /*5440*/  @!UP1 UTMALDG.3D [UR8], [UR18], desc[UR16] ;  /* 0x00001008120095b4 */ /* 0x0003e20008011000 */
[----:B------:R1:W-:Y:S01]  /*5450*/  @!P4 SYNCS.ARRIVE.TRANS64.RED.A0TR RZ, [UR7+0x108], R0 ;  /* 0x00010800ffffc9a7 */ /* 0x0003e20008300407 */
[----:B------:R-:W-:Y:S01]  /*5460*/  SYNCS.ARRIVE.TRANS64.RED.A1T0 RZ, [UR14], RZ ;  /* 0x000000ffffff79a7 */ /* 0x000fe2000810040e */
[----:B------:R-:W2:Y:S02]  /*5470*/  SYNCS.PHASECHK.TRANS64.TRYWAIT P2, [UR7+0x130], R14 ;  /* 0x0001300eff0075a7 */ /* 0x000ea40008041107 */
[----:B-12---:R-:W-:Y:S05]  /*5480*/  @!P2 BRA `(.L_x_107) ;  /* 0x00000058000ca947 */ /* 0x006fea0003800000 */
.L_x_223:
[----:B------:R-:W2:Y:S01]  /*5490*/  LDC.64 R12, c[0x0][0xb18] ;  /* 0x0002c600ff0c7b82 */ /* 0x000ea20000000a00 */
[----:B------:R-:W-:Y:S01]  /*54a0*/  @!P4 R2UR UR8, R2 ;  /* 0x000000000208c2ca */ /* 0x000fe200000e0000 */
[----:B------:R-:W-:Y:S01]  /*54b0*/  VOTEU.ALL UP1, P4 ;  /* 0x0000000000ff7886 */ /* 0x000fe20002020000 */
[----:B------:R-:W-:Y:S01]  /*54c0*/  @!P4 R2UR UR9, R8 ;  /* 0x000000000809c2ca */ /* 0x000fe200000e0000 */
[----:B------:R-:W-:Y:S01]  /*54d0*/  VOTEU.ALL UP2, P4 ;  /* 0x0000000000ff7886 */ /* 0x000fe20002040000 */
[----:B------:R-:W-:Y:S03]  /*54e0*/  UMOV UR16, 0x0 ;  /* 0x0000000000107882 */ /* 0x000fe60000000000 */
[----:B------:R-:W4:Y:S01]  /*54f0*/  @!P1 LDC R2, c[0x0][0xb0c] ;  /* 0x0002c300ff029b82 */ /* 0x000f220000000800 */
[----:B------:R-:W-:Y:S01]  /*5500*/  @!UP1 UIADD3 UR26, UPT, UPT, UR42, 0x40, URZ ;  /* 0x000000402a1a9890 */ /* 0x000fe2000fffe0ff */
[----:B-1----:R-:W-:Y:S01]  /*5510*/  @!P4 IMAD.MOV.U32 R0, RZ, RZ, 0x2000 ;  /* 0x00002000ff00c424 */ /* 0x002fe200078e00ff */
[----:B------:R-:W-:Y:S01]  /*5520*/  @!UP1 UIADD3 UR24, UPT, UPT, UR7, 0x4400, URZ ;  /* 0x0000440007189890 */ /* 0x000fe2000fffe0ff */
[----:B------:R-:W-:Y:S01]  /*5530*/  @P3 SHF.R.U32.HI R26, RZ, 0x10, R21 ;  /* 0x00000010ff1a3819 */ /* 0x000fe20000011615 */
[----:B------:R-:W-:Y:S01]  /*5540*/  UMOV UR17, 0x10000000 ;  /* 0x1000000000117882 */ /* 0x000fe20000000000 */
[----:B------:R-:W-:Y:S01]  /*5550*/  UMOV UR27, UR43 ;  /* 0x0000002b001b7c82 */ /* 0x000fe20008000000 */
[----:B------:R-:W-:Y:S01]  /*5560*/  UMOV UR28, UR36 ;  /* 0x00000024001c7c82 */ /* 0x000fe20008000000 */
[----:B------:R-:W-:Y:S01]  /*5570*/  IMAD.U32 R9, RZ, RZ, UR8 ;  /* 0x00000008ff097e24 */ /* 0x000fe2000f8e00ff */
[----:B------:R-:W-:Y:S01]  /*5580*/  @!UP1 UIADD3 UR10, UPT, UPT, UR42, 0xc0, URZ ;  /* 0x000000c02a0a9890 */ /* 0x000fe2000fffe0ff */
[----:B------:R-:W-:Y:S01]  /*5590*/  IMAD.U32 R8, RZ, RZ, UR9 ;  /* 0x00000009ff087e24 */ /* 0x000fe2000f8e00ff */
[----:B------:R-:W-:Y:S01]  /*55a0*/  @!UP1 UIADD3 UR8, UPT, UPT, UR7, 0x5400, URZ ;  /* 0x0000540007089890 */ /* 0x000fe2000fffe0ff */
[----:B------:R-:W-:Y:S01]  /*55b0*/  VIADD R28, R28, 0x1 ;  /* 0x000000011c1c7836 */ /* 0x000fe20000000000 */
[----:B------:R-:W-:Y:S01]  /*55c0*/  @!P4 R2UR UR19, R9 ;  /* 0x000000000913c2ca */ /* 0x000fe200000e0000 */
[----:B------:R-:W-:Y:S01]  /*55d0*/  VOTEU.ALL UP1, P4 ;  /* 0x0000000000ff7886 */ /* 0x000fe20002020000 */
[----:B------:R-:W-:Y:S01]  /*55e0*/  @!P4 R2UR UR18, R8 ;  /* 0x000000000812c2ca */ /* 0x000fe200000e0000 */
[----:B------:R-:W-:Y:S01]  /*55f0*/  UMOV UR9, UR25 ;  /* 0x0000001900097c82 */ /* 0x000fe20008000000 */
[----:B------:R-:W1:Y:S01]  /*5600*/  LDC.64 R8, c[0x0][0xb10] ;  /* 0x0002c400ff087b82 */ /* 0x000e620000000a00 */
[----:B------:R-:W-:Y:S01]  /*5610*/  UMOV UR11, UR43 ;  /* 0x0000002b000b7c82 */ /* 0x000fe20008000000 */
[----:B------:R-:W-:Y:S01]  /*5620*/  UMOV UR12, UR36 ;  /* 0x00000024000c7c82 */ /* 0x000fe20008000000 */
[----:B------:R-:W-:Y:S08]  /*5630*/  UPRMT UR14, UR37, 0x654, UR25 ;  /* 0x00000654250e7896 */ /* 0x000ff00008000019 */
[----:B------:R1:W-:Y:S01]  /*5640*/  @!UP2 UTMALDG.3D [UR24], [UR18], desc[UR16] ;  /* 0x000010181200a5b4 */ /* 0x0003e20008011000 */
[----:B------:R1:W-:Y:S01]  /*5650*/  @!UP1 UTMALDG.3D [UR8], [UR18], desc[UR16] ;  /* 0x00001008120095b4 */ /* 0x0003e20008011000 */
[----:B------:R5:W-:Y:S01]  /*5660*/  @!P4 SYNCS.ARRIVE.TRANS64.RED.A0TR RZ, [UR7+0x110], R0 ;  /* 0x00011000ffffc9a7 */ /* 0x000be20008300407 */
[C---:B-1----:R-:W-:Y:S01]  /*5670*/  @!P1 IMAD.HI.U32 R8, R11.reuse, R8, RZ ;  /* 0x000000080b089227 */ /* 0x042fe200078e00ff */
[----:B--2---:R-:W-:Y:S02]  /*5680*/  @!P1 ISETP.NE.AND P0, PT, R12, 0x1, PT ;  /* 0x000000010c00980c */ /* 0x004fe40003f05270 */
[----:B----4-:R-:W-:Y:S01]  /*5690*/  @!P1 ISETP.NE.AND P2, PT, R2, 0x1, PT ;  /* 0x000000010200980c */ /* 0x010fe20003f45270 */
[C---:B------:R-:W-:Y:S01]  /*56a0*/  @!P1 IMAD.HI.U32 R13, R10.reuse, R13, RZ ;  /* 0x0000000d0a0d9227 */ /* 0x040fe200078e00ff */
[----:B------:R-:W-:Y:S04]  /*56b0*/  @!P1 SHF.R.U32.HI R8, RZ, R9, R8 ;  /* 0x00000009ff089219 */ /* 0x000fe80000011608 */
[----:B------:R-:W-:Y:S01]  /*56c0*/  @!P1 SEL R8, R11, R8, !P2 ;  /* 0x000000080b089207 */ /* 0x000fe20005000000 */
[----:B------:R-:W-:Y:S01]  /*56d0*/  SYNCS.ARRIVE.TRANS64.RED.A1T0 RZ, [UR14], RZ ;  /* 0x000000ffffff79a7 */ /* 0x000fe2000810040e */
[----:B------:R-:W1:Y:S01]  /*56e0*/  SYNCS.PHASECHK.TRANS64.TRYWAIT P5, [UR7+0x138], R14 ;  /* 0x0001380eff0075a7 */ /* 0x000e6200080a1107 */
[----:B-----5:R-:W2:Y:S02]  /*56f0*/  @!P1 LDC R0, c[0x0][0xb20] ;  /* 0x0002c800ff009b82 */ /* 0x020ea40000000800 */
[----:B--2---:R-:W-:Y:S04]  /*5700*/  @!P1 SHF.R.U32.HI R0, RZ, R0, R13 ;  /* 0x00000000ff009219 */ /* 0x004fe8000001160d */
[----:B------:R-:W-:Y:S05]  /*5710*/  @!P1 SEL R9, R10, R0, !P0 ;  /* 0x000000000a099207 */ /* 0x000fea0004000000 */
[----:B------:R-:W-:Y:S02]  /*5720*/  @!P1 IMAD.IADD R0, R9, 0x1, -R8 ;  /* 0x0000000109009824 */ /* 0x000fe400078e0a08 */
[----:B------:R-:W-:Y:S02]  /*5730*/  @!P1 IMAD.IADD R8, R8, 0x1, -R9 ;  /* 0x0000000108089824 */ /* 0x000fe400078e0a09 */
[----:B------:R-:W-:Y:S02]  /*5740*/  @!P1 IMAD R11, R0, R2, R11 ;  /* 0x00000002000b9224 */ /* 0x000fe400078e020b */
[----:B------:R-:W-:Y:S01]  /*5750*/  @!P1 IMAD R10, R8, R12, R10 ;  /* 0x0000000c080a9224 */ /* 0x000fe200078e020a */
[----:B-1----:R-:W-:Y:S06]  /*5760*/  @!P5 BRA `(.L_x_108) ;  /* 0x00000054006cd947 */ /* 0x002fec0003800000 */
.L_x_225:
[----:B------:R-:W-:Y:S01]  /*5770*/  @!P4 IADD3 R2, P0, PT, R30, 0x580, RZ ;  /* 0x000005801e02c810 */ /* 0x000fe20007f1e0ff */
[----:B------:R-:W-:Y:S01]  /*5780*/  VOTEU.ALL UP1, P4 ;  /* 0x0000000000ff7886 */ /* 0x000fe20002020000 */
[----:B------:R-:W-:Y:S01]  /*5790*/  VOTEU.ALL UP2, P4 ;  /* 0x0000000000ff7886 */ /* 0x000fe20002040000 */
[----:B------:R-:W-:Y:S01]  /*57a0*/  UMOV UR14, 0x0 ;  /* 0x00000000000e7882 */ /* 0x000fe20000000000 */
[----:B------:R-:W-:Y:S01]  /*57b0*/  @!P4 R2UR UR9, R2 ;  /* 0x000000000209c2ca */ /* 0x000fe200000e0000 */
[----:B-1----:R-:W-:Y:S01]  /*57c0*/  @!P4 IMAD.X R0, RZ, RZ, R31, P0 ;  /* 0x000000ffff00c224 */ /* 0x002fe200000e061f */
[----:B------:R-:W-:Y:S01]  /*57d0*/  @!UP1 UIADD3 UR17, UPT, UPT, UR7, 0x118, URZ ;  /* 0x0000011807119890 */ /* 0x000fe2000fffe0ff */
[----:B------:R-:W-:Y:S01]  /*57e0*/  ISETP.NE.AND P0, PT, R28, 0x2, PT ;  /* 0x000000021c00780c */ /* 0x000fe20003f05270 */
[----:B------:R-:W-:Y:S01]  /*57f0*/  @!UP1 UIADD3 UR18, UPT, UPT, UR42, 0x60, URZ ;  /* 0x000000602a129890 */ /* 0x000fe2000fffe0ff */
[----:B------:R-:W-:Y:S01]  /*5800*/  LOP3.LUT R29, R29, 0x1, RZ, 0x3c, !PT ;  /* 0x000000011d1d7812 */ /* 0x000fe200078e3cff */
[----:B------:R-:W-:Y:S01]  /*5810*/  @!UP1 UIADD3 UR16, UPT, UPT, UR7, 0x6400, URZ ;  /* 0x0000640007109890 */ /* 0x000fe2000fffe0ff */
[----:B------:R-:W-:Y:S01]  /*5820*/  @!P4 R2UR UR8, R0 ;  /* 0x000000000008c2ca */ /* 0x000fe200000e0000 */
[----:B------:R-:W-:Y:S01]  /*5830*/  UMOV UR15, 0x10000000 ;  /* 0x10000000000f7882 */ /* 0x000fe20000000000 */
[----:B------:R-:W-:Y:S01]  /*5840*/  UMOV UR19, UR43 ;  /* 0x0000002b00137c82 */ /* 0x000fe20008000000 */
[----:B------:R-:W-:Y:S01]  /*5850*/  UMOV UR20, UR36 ;  /* 0x0000002400147c82 */ /* 0x000fe20008000000 */
[----:B------:R-:W-:Y:S01]  /*5860*/  @!UP1 UIADD3 UR10, UPT, UPT, UR42, 0xe0, URZ ;  /* 0x000000e02a0a9890 */ /* 0x000fe2000fffe0ff */
[----:B------:R-:W-:Y:S01]  /*5870*/  SEL R0, RZ, 0x1, P0 ;  /* 0x00000001ff007807 */ /* 0x000fe20000000000 */
[----:B------:R-:W-:Y:S01]  /*5880*/  IMAD.U32 R8, RZ, RZ, UR9 ;  /* 0x00000009ff087e24 */ /* 0x000fe2000f8e00ff */
[----:B------:R-:W-:Y:S01]  /*5890*/  UMOV UR11, UR43 ;  /* 0x0000002b000b7c82 */ /* 0x000fe20008000000 */
[----:B------:R-:W-:Y:S01]  /*58a0*/  UMOV UR12, UR36 ;  /* 0x00000024000c7c82 */ /* 0x000fe20008000000 */
[----:B------:R-:W-:Y:S01]  /*58b0*/  UMOV UR9, UR17 ;  /* 0x0000001100097c82 */ /* 0x000fe20008000000 */
[----:B------:R-:W-:Y:S01]  /*58c0*/  @P3 R2UR UR36, R26 ;  /* 0x000000001a2432ca */ /* 0x000fe200000e0000 */
[----:B------:R-:W-:Y:S01]  /*58d0*/  IMAD.IADD R15, R10, 0x1, R90 ;  /* 0x000000010a0f7824 */ /* 0x000fe200078e025a */
[----:B------:R-:W-:Y:S01]  /*58e0*/  @!P4 R2UR UR22, R8 ;  /* 0x000000000816c2ca */ /* 0x000fe200000e0000 */
[----:B------:R-:W-:Y:S01]  /*58f0*/  IMAD.U32 R9, RZ, RZ, UR8 ;  /* 0x00000008ff097e24 */ /* 0x000fe2000f8e00ff */
[----:B------:R-:W-:Y:S01]  /*5900*/  @!UP1 UIADD3 UR8, UPT, UPT, UR7, 0x7400, URZ ;  /* 0x0000740007089890 */ /* 0x000fe2000fffe0ff */
[----:B------:R-:W-:Y:S01]  /*5910*/  LOP3.LUT R27, R27, R0, RZ, 0x3c, !PT ;  /* 0x000000001b1b7212 */ /* 0x000fe200078e3cff */
[----:B------:R-:W-:Y:S01]  /*5920*/  VOTEU.ALL UP1, P4 ;  /* 0x0000000000ff7886 */ /* 0x000fe20002020000 */
[----:B------:R-:W-:Y:S01]  /*5930*/  IMAD.IADD R14, R11, 0x1, R91 ;  /* 0x000000010b0e7824 */ /* 0x000fe200078e025b */
[----:B------:R-:W-:Y:S02]  /*5940*/  @!P4 R2UR UR23, R9 ;  /* 0x000000000917c2ca */ /* 0x000fe400000e0000 */
[----:B------:R-:W-:Y:S11]  /*5950*/  SEL R28, R28, RZ, P0 ;  /* 0x000000ff1c1c7207 */ /* 0x000ff60000000000 */
[----:B------:R2:W-:Y:S01]  /*5960*/  @!UP2 UTMALDG.3D [UR16], [UR22], desc[UR14] ;  /* 0x00000e101600a5b4 */ /* 0x0005e20008011000 */
[----:B------:R2:W-:Y:S01]  /*5970*/  @!UP1 UTMALDG.3D [UR8], [UR22], desc[UR14] ;  /* 0x00000e08160095b4 */ /* 0x0005e20008011000 */
[----:B------:R2:W-:Y:S01]  /*5980*/  @!P4 SYNCS.ARRIVE.TRANS64.RED.A0TR RZ, [UR7+0x118], R25 ;  /* 0x00011819ffffc9a7 */ /* 0x0005e20008300407 */
[----:B------:R-:W-:Y:S01]  /*5990*/  UPLOP3.LUT UP1, UPT, UPT, UPT, UPT, 0x80, 0x8 ;  /* 0x000000000008789c */ /* 0x000fe20003f2f070 */
[----:B------:R-:W-:Y:S01]  /*59a0*/  SYNCS.ARRIVE.TRANS64.RED.A1T0 RZ, [UR13], RZ ;  /* 0x000000ffffff79a7 */ /* 0x000fe2000810040d */
[----:B------:R-:W-:Y:S09]  /*59b0*/  @P3 BRA `(.L_x_109) ;  /* 0xfffffff000343947 */ /* 0x000ff2000383ffff */
[----:B------:R-:W-:-:S04]  /*59c0*/  SHF.L.U32 R2, R29, 0x1f, RZ ;  /* 0x0000001f1d027819 */ /* 0x000fc800000006ff */
[----:B------:R-:W1:Y:S02]  /*59d0*/  SYNCS.PHASECHK.TRANS64.TRYWAIT P0, [UR7+0x120], R2 ;  /* 0x00012002ff0075a7 */ /* 0x000e640008001107 */
[----:B-1----:R-:W-:Y:S05]  /*59e0*/  @!P0 BRA `(.L_x_110) ;  /* 0x0000005000e48947 */ /* 0x002fea0003800000 */
.L_x_227:
[----:B------:R-:W4:Y:S02]  /*59f0*/  SYNCS.PHASECHK.TRANS64.TRYWAIT P0, [UR7+0x128], R2 ;  /* 0x00012802ff0075a7 */ /* 0x000f240008001107 */
[----:B----4-:R-:W-:Y:S05]  /*5a00*/  @!P0 BRA `(.L_x_111) ;  /* 0x0000005000f48947 */ /* 0x010fea0003800000 */
.L_x_229:
[----:B------:R-:W4:Y:S02]  /*5a10*/  SYNCS.PHASECHK.TRANS64.TRYWAIT P0, [UR7+0x130], R2 ;  /* 0x00013002ff0075a7 */ /* 0x000f240008001107 */
[----:B----4-:R-:W-:Y:S05]  /*5a20*/  @!P0 BRA `(.L_x_112) ;  /* 0x0000005400048947 */ /* 0x010fea0003800000 */
.L_x_231:
[----:B-1----:R-:W-:-:S07]  /*5a30*/  MOV R0, UR7 ;  /* 0x0000000700007c02 */ /* 0x002fce0008000f00 */
.L_x_113:
[----:B-1----:R-:W-:-:S04]  /*5a40*/  SHF.L.U32 R2, R29, 0x1f, RZ ;  /* 0x0000001f1d027819 */ /* 0x002fc800000006ff */
[----:B------:R1:W4:Y:S03]  /*5a50*/  SYNCS.PHASECHK.TRANS64.TRYWAIT P0, [R0+URZ+0x138], R2 ;  /* 0x00013802000075a7 */ /* 0x00032600080011ff */
[----:B----4-:R-:W-:Y:S05]  /*5a60*/  @!P0 NANOSLEEP.SYNCS 0x989680 ;  /* 0x009896800000895d */ /* 0x010fea0003900000 */
[----:B------:R-:W4:Y:S02]  /*5a70*/  @!P0 SYNCS.PHASECHK.TRANS64 P0, [R0+URZ+0x138], R2 ;  /* 0x00013802000085a7 */ /* 0x000f2400080010ff */
[----:B--2-4-:R-:W-:Y:S05]  /*5a80*/  @P0 EXIT ;  /* 0x000000000000094d */ /* 0x014fea0003800000 */
[----:B------:R-:W-:Y:S05]  /*5a90*/  BRA `(.L_x_113) ;  /* 0xfffffffc00e87947 */ /* 0x000fea000383ffff */
.L_x_98:
[----:B------:R-:W-:-:S06]  /*5aa0*/  UISETP.GE.AND UP1, UPT, UR10, 0x4, UPT ;  /* 0x000000040a00788c */ /* 0x000fcc000bf26270 */
[----:B------:R-:W-:-:S13]  /*5ab0*/  PLOP3.LUT P0, PT, PT, PT, UP1, 0x80, 0x8 ;  /* 0x000000000008781c */ /* 0x000fda0003f0f018 */
[----:B------:R-:W-:Y:S05]  /*5ac0*/  @!P0 EXIT ;  /* 0x000000000000894d */ /* 0x000fea0003800000 */
[----:B------:R-:W-:Y:S01]  /*5ad0*/  BAR.SYNC.DEFER_BLOCKING 0x6, 0xa0 ;  /* 0x0182800000007b1d */ /* 0x000fe20000010000 */
[C---:B------:R-:W-:Y:S01]  /*5ae0*/  IMAD.SHL.U32 R4, R105.reuse, 0x20, RZ ;  /* 0x0000002069047824 */ /* 0x040fe200078e00ff */
[C---:B------:R-:W-:Y:S01]  /*5af0*/  SHF.L.U32 R3, R96.reuse, 0x15, RZ ;  /* 0x0000001560037819 */ /* 0x040fe200000006ff */
[----:B------:R-:W-:Y:S01]  /*5b00*/  IMAD.SHL.U32 R5, R96, 0x400, RZ ;  /* 0x0000040060057824 */ /* 0x000fe200078e00ff */
[C---:B------:R-:W-:Y:S01]  /*5b10*/  LOP3.LUT R106, R105.reuse, 0x60, RZ, 0xc0, !PT ;  /* 0x00000060696a7812 */ /* 0x040fe200078ec0ff */
[C---:B------:R-:W-:Y:S01]  /*5b20*/  IMAD.SHL.U32 R2, R105.reuse, 0x4, RZ ;  /* 0x0000000469027824 */ /* 0x040fe200078e00ff */
[----:B------:R-:W-:Y:S02]  /*5b30*/  UMOV UR48, 0x400 ;  /* 0x0000040000307882 */ /* 0x000fe40000000000 */
[----:B------:R-:W1:Y:S01]  /*5b40*/  LDC R95, c[0x0][0x370] ;  /* 0x0000dc00ff5f7b82 */ /* 0x000e620000000800 */
[----:B------:R-:W-:Y:S01]  /*5b50*/  ULEA UR48, UR37, UR48, 0x18 ;  /* 0x0000003025307291 */ /* 0x000fe2000f8ec0ff */
[C---:B------:R-:W-:Y:S01]  /*5b60*/  LOP3.LUT R104, R4.reuse, 0xb20, RZ, 0xc0, !PT ;  /* 0x00000b2004687812 */ /* 0x040fe200078ec0ff */
[----:B------:R-:W-:Y:S01]  /*5b70*/  IMAD.U32 R46, R105, 0x10000, RZ ;  /* 0x00010000692e7824 */ /* 0x000fe200078e00ff */
[----:B------:R-:W-:Y:S01]  /*5b80*/  LOP3.LUT R4, R4, 0xc0, RZ, 0xc0, !PT ;  /* 0x000000c004047812 */ /* 0x000fe200078ec0ff */
[----:B------:R-:W-:Y:S01]  /*5b90*/  UIADD3 UR4, UPT, UPT, UR48, 0x400, URZ ;  /* 0x0000040030047890 */ /* 0x000fe2000fffe0ff */
[----:B------:R-:W-:Y:S01]  /*5ba0*/  LOP3.LUT R104, R104, 0x400, R5, 0xf8, !PT ;  /* 0x0000040068687812 */ /* 0x000fe200078ef805 */
[----:B------:R-:W-:Y:S01]  /*5bb0*/  HFMA2 R45, -RZ, RZ, 0, 0 ;  /* 0x00000000ff2d7431 */ /* 0x000fe200000001ff */
[----:B------:R-:W2:Y:S01]  /*5bc0*/  LDC R42, c[0x0][0xb0c] ;  /* 0x0002c300ff2a7b82 */ /* 0x000ea20000000800 */
[----:B------:R-:W-:Y:S01]  /*5bd0*/  LOP3.LUT R2, R4, 0x18, R2, 0xf8, !PT ;  /* 0x0000001804027812 */ /* 0x000fe200078ef802 */
[----:B------:R-:W-:Y:S01]  /*5be0*/  IMAD.MOV.U32 R101, RZ, RZ, 0x1 ;  /* 0x00000001ff657424 */ /* 0x000fe200078e00ff */
[----:B------:R-:W-:Y:S01]  /*5bf0*/  LOP3.LUT R3, R3, 0x200000, RZ, 0xc0, !PT ;  /* 0x0020000003037812 */ /* 0x000fe200078ec0ff */
[----:B------:R-:W-:Y:S01]  /*5c00*/  IMAD.MOV.U32 R100, RZ, RZ, RZ ;  /* 0x000000ffff647224 */ /* 0x000fe200078e00ff */
[----:B------:R-:W-:Y:S01]  /*5c10*/  LOP3.LUT R104, R104, R2, RZ, 0xfc, !PT ;  /* 0x0000000268687212 */ /* 0x000fe200078efcff */
[----:B------:R-:W-:Y:S01]  /*5c20*/  IMAD.MOV.U32 R109, RZ, RZ, RZ ;  /* 0x000000ffff6d7224 */ /* 0x000fe200078e00ff */
[----:B------:R-:W-:Y:S01]  /*5c30*/  MOV R97, UR4 ;  /* 0x0000000400617c02 */ /* 0x000fe20008000f00 */
[----:B------:R-:W3:Y:S01]  /*5c40*/  LDC R93, c[0x0][0xb20] ;  /* 0x0002c800ff5d7b82 */ /* 0x000ee20000000800 */
[----:B------:R-:W4:Y:S01]  /*5c50*/  LDS R0, [UR48+0x200] ;  /* 0x00020030ff007984 */ /* 0x000f220008000800 */
[----:B------:R-:W-:Y:S01]  /*5c60*/  LOP3.LUT R103, R105, 0x2, RZ, 0xc0, !PT ;  /* 0x0000000269677812 */ /* 0x000fe200078ec0ff */
[----:B------:R-:W1:Y:S01]  /*5c70*/  LDCU.64 UR52, c[0x0][0x348] ;  /* 0x00006900ff3477ac */ /* 0x000e620008000a00 */
[----:B------:R-:W-:Y:S01]  /*5c80*/  LOP3.LUT R46, R3, 0x400000, R46, 0xf8, !PT ;  /* 0x00400000032e7812 */ /* 0x000fe200078ef82e */
[----:B------:R-:W-:Y:S01]  /*5c90*/  IMAD R104, R104, 0x2, R97 ;  /* 0x0000000268687824 */ /* 0x000fe200078e0261 */
[----:B------:R-:W-:Y:S01]  /*5ca0*/  LOP3.LUT R105, R105, 0x4, RZ, 0xc0, !PT ;  /* 0x0000000469697812 */ /* 0x000fe200078ec0ff */
[----:B------:R-:W1:Y:S01]  /*5cb0*/  LDCU.64 UR38, c[0x0][0x888] ;  /* 0x00011100ff2677ac */ /* 0x000e620008000a00 */
[----:B------:R-:W1:Y:S01]  /*5cc0*/  LDC R41, c[0x0][0xb30] ;  /* 0x0002cc00ff297b82 */ /* 0x000e620000000800 */
[----:B------:R-:W-:Y:S01]  /*5cd0*/  MOV R99, RZ ;  /* 0x000000ff00637202 */ /* 0x000fe20000000f00 */
[--C-:B------:R-:W-:Y:S01]  /*5ce0*/  IMAD R103, R103, -0x10, R104.reuse ;  /* 0xfffffff067677824 */ /* 0x100fe200078e0268 */
[----:B------:R-:W1:Y:S01]  /*5cf0*/  LDCU.64 UR44, c[0x0][0x890] ;  /* 0x00011200ff2c77ac */ /* 0x000e620008000a00 */
[----:B------:R-:W-:Y:S01]  /*5d00*/  IMAD R102, R105, -0x10, R104 ;  /* 0xfffffff069667824 */ /* 0x000fe200078e0268 */
[----:B------:R-:W-:-:S03]  /*5d10*/  UMOV UR49, URZ ;  /* 0x000000ff00317c82 */ /* 0x000fc60008000000 */
[----:B------:R-:W1:Y:S01]  /*5d20*/  LDC.64 R88, c[0x0][0xb10] ;  /* 0x0002c400ff587b82 */ /* 0x000e620000000a00 */
[----:B------:R-:W-:-:S07]  /*5d30*/  UMOV UR51, URZ ;  /* 0x000000ff00337c82 */ /* 0x000fce0008000000 */
[----:B------:R-:W1:Y:S08]  /*5d40*/  LDC.64 R38, c[0x0][0xb18] ;  /* 0x0002c600ff267b82 */ /* 0x000e700000000a00 */
[----:B------:R-:W1:Y:S08]  /*5d50*/  LDC.64 R36, c[0x0][0xb28] ;  /* 0x0002ca00ff247b82 */ /* 0x000e700000000a00 */
[----:B------:R-:W1:Y:S01]  /*5d60*/  LDC.64 R86, c[0x0][0x8b0] ;  /* 0x00022c00ff567b82 */ /* 0x000e620000000a00 */
[----:B----4-:R-:W-:-:S07]  /*5d70*/  IMAD.IADD R46, R0, 0x1, R46 ;  /* 0x00000001002e7824 */ /* 0x010fce00078e022e */
[----:B------:R-:W4:Y:S08]  /*5d80*/  LDC.64 R84, c[0x0][0x8a8] ;  /* 0x00022a00ff547b82 */ /* 0x000f300000000a00 */
[----:B--23--:R-:W1:Y:S02]  /*5d90*/  LDC R94, c[0x0][0x374] ;  /* 0x0000dd00ff5e7b82 */ /* 0x00ce640000000800 */
.L_x_157:
[----:B------:R-:W-:Y:S02]  /*5da0*/  LEA R0, R109, UR48, 0x3 ;  /* 0x000000306d007c11 */ /* 0x000fe4000f8e18ff */
[----:B------:R-:W-:Y:S02]  /*5db0*/  SHF.L.U32 R2, R99, 0x1f, RZ ;  /* 0x0000001f63027819 */ /* 0x000fe400000006ff */
[----:B-1----:R-:W-:Y:S02]  /*5dc0*/  LEA R16, R109, UR48, 0x4 ;  /* 0x000000306d107c11 */ /* 0x002fe4000f8e20ff */
[----:B------:R-:W2:Y:S02]  /*5dd0*/  SYNCS.PHASECHK.TRANS64.TRYWAIT P0, [R0+URZ+0x150], R2 ;  /* 0x00015002000075a7 */ /* 0x000ea400080011ff */
[----:B--23--:R-:W-:Y:S05]  /*5de0*/  @!P0 BRA `(.L_x_114) ;  /* 0x00000050002c8947 */ /* 0x00cfea0003800000 */
.L_x_232:
[----:B------:R-:W3:Y:S01]  /*5df0*/  LDC.64 R10, c[0x0][0xb10] ;  /* 0x0002c400ff0a7b82 */ /* 0x000ee20000000a00 */
[----:B------:R-:W4:Y:S01]  /*5e00*/  LDS.128 R16, [R16+0x1e0] ;  /* 0x0001e00010107984 */ /* 0x000f220000000c00 */
[----:B-1----:R-:W-:Y:S01]  /*5e10*/  ISETP.NE.AND P1, PT, R41, 0x1, PT ;  /* 0x000000012900780c */ /* 0x002fe20003f25270 */
[----:B--2---:R-:W-:Y:S01]  /*5e20*/  VIADD R0, R0, 0x160 ;  /* 0x0000016000007836 */ /* 0x004fe20000000000 */
[----:B------:R-:W-:Y:S04]  /*5e30*/  ISETP.GE.AND P0, PT, R40, 0x1, PT ;  /* 0x000000012800780c */ /* 0x000fe80003f06270 */
[----:B------:R-:W1:Y:S01]  /*5e40*/  LDC.64 R8, c[0x0][0xb18] ;  /* 0x0002c600ff087b82 */ /* 0x000e620000000a00 */
[----:B------:R-:W-:Y:S01]  /*5e50*/  PRMT R0, RZ, 0x654, R0 ;  /* 0x00000654ff007816 */ /* 0x000fe20000000000 */
[----:B------:R-:W-:Y:S01]  /*5e60*/  @!PT LDS RZ, [RZ] ;  /* 0x00000000fffff984 */ /* 0x000fe20000000800 */
[----:B------:R-:W-:Y:S01]  /*5e70*/  @!PT LDS RZ, [RZ] ;  /* 0x00000000fffff984 */ /* 0x000fe20000000800 */
[----:B------:R-:W-:Y:S01]  /*5e80*/  @!PT LDS RZ, [RZ] ;  /* 0x00000000fffff984 */ /* 0x000fe20000000800 */
[----:B------:R-:W-:Y:S01]  /*5e90*/  @!PT LDS RZ, [RZ] ;  /* 0x00000000fffff984 */ /* 0x000fe20000000800 */
[----:B------:R2:W-:Y:S06]  /*5ea0*/  MEMBAR.ALL.CTA ;  /* 0x0000000000007992 */ /* 0x0005ec0000008000 */
[----:B--2---:R-:W2:Y:S01]  /*5eb0*/  FENCE.VIEW.ASYNC.S ;  /* 0x00000000000073c6 */ /* 0x004ea20000000000 */
[----:B------:R-:W1:Y:S08]  /*5ec0*/  @!P1 LDC R12, c[0x0][0xb20] ;  /* 0x0002c800ff0c9b82 */ /* 0x000e700000000800 */
[----:B------:R-:W1:Y:S01]  /*5ed0*/  @!P1 LDC R7, c[0x0][0xb0c] ;  /* 0x0002c300ff079b82 */ /* 0x000e620000000800 */
[----:B--2---:R2:W-:Y:S01]  /*5ee0*/  SYNCS.ARRIVE.TRANS64.RED.A1T0 RZ, [R0+URZ], RZ ;  /* 0x000000ff00ff79a7 */ /* 0x0045e200081004ff */
[----:B----4-:R-:W-:Y:S04]  /*5ef0*/  LOP3.LUT P4, RZ, R18, 0x1, RZ, 0xc0, !PT ;  /* 0x0000000112ff7812 */ /* 0x010fe8000788c0ff */
[----:B------:R-:W-:Y:S09]  /*5f00*/  P2R R107, PR, RZ, 0x10 ;  /* 0x00000010ff6b7803 */ /* 0x000ff20000000000 */
[----:B------:R-:W-:Y:S02]  /*5f10*/  @P4 MOV R44, R16 ;  /* 0x00000010002c4202 */ /* 0x000fe40000000f00 */
[----:B------:R-:W-:Y:S01]  /*5f20*/  @P4 LOP3.LUT R43, R17, 0xffff, RZ, 0xc0, !PT ;  /* 0x0000ffff112b4812 */ /* 0x000fe200078ec0ff */
[----:B--23--:R-:W-:Y:S06]  /*5f30*/  @!P0 BRA `(.L_x_115) ;  /* 0x0000000000a48947 */ /* 0x00cfec0003800000 */
[----:B------:R-:W-:Y:S01]  /*5f40*/  IMAD.HI.U32 R0, R94, R39, RZ ;  /* 0x000000275e007227 */ /* 0x000fe200078e00ff */
[----:B------:R-:W-:Y:S02]  /*5f50*/  ISETP.NE.AND P0, PT, R38, 0x1, PT ;  /* 0x000000012600780c */ /* 0x000fe40003f05270 */
[----:B------:R-:W-:Y:S01]  /*5f60*/  ISETP.NE.AND P2, PT, R40, 0x1, PT ;  /* 0x000000012800780c */ /* 0x000fe20003f45270 */
[----:B------:R-:W-:Y:S01]  /*5f70*/  IMAD.HI.U32 R4, R95, R88, RZ ;  /* 0x000000585f047227 */ /* 0x000fe200078e00ff */
[----:B------:R-:W-:Y:S02]  /*5f80*/  SHF.R.U32.HI R0, RZ, R93, R0 ;  /* 0x0000005dff007219 */ /* 0x000fe40000011600 */
[----:B------:R-:W-:Y:S01]  /*5f90*/  ISETP.NE.AND P3, PT, R42, 0x1, PT ;  /* 0x000000012a00780c */ /* 0x000fe20003f65270 */
[----:B------:R-:W-:Y:S01]  /*5fa0*/  IMAD.HI.U32 R6, R43, R39, RZ ;  /* 0x000000272b067227 */ /* 0x000fe200078e00ff */
[-C--:B------:R-:W-:Y:S02]  /*5fb0*/  SHF.R.U32.HI R4, RZ, R89.reuse, R4 ;  /* 0x00000059ff047219 */ /* 0x080fe40000011604 */
[----:B------:R-:W-:Y:S01]  /*5fc0*/  SEL R0, R94, R0, !P0 ;  /* 0x000000005e007207 */ /* 0x000fe20004000000 */
[----:B------:R-:W-:Y:S01]  /*5fd0*/  IMAD.HI.U32 R5, R44, R88, RZ ;  /* 0x000000582c057227 */ /* 0x000fe200078e00ff */
[----:B------:R-:W-:Y:S03]  /*5fe0*/  SEL R4, R95, R4, !P3 ;  /* 0x000000045f047207 */ /* 0x000fe60005800000 */
[-C--:B------:R-:W-:Y:S01]  /*5ff0*/  IMAD.HI.U32 R3, R0, R36.reuse, RZ ;  /* 0x0000002400037227 */ /* 0x080fe200078e00ff */
[----:B------:R-:W-:Y:S03]  /*6000*/  SHF.R.U32.HI R5, RZ, R89, R5 ;  /* 0x00000059ff057219 */ /* 0x000fe60000011605 */
[----:B------:R-:W-:Y:S01]  /*6010*/  IMAD.HI.U32 R2, R4, R36, RZ ;  /* 0x0000002404027227 */ /* 0x000fe200078e00ff */
[----:B------:R-:W-:Y:S02]  /*6020*/  @P2 SHF.R.U32.HI R0, RZ, R37, R3 ;  /* 0x00000025ff002219 */ /* 0x000fe40000011603 */
[----:B------:R-:W-:Y:S02]  /*6030*/  SHF.R.U32.HI R3, RZ, R93, R6 ;  /* 0x0000005dff037219 */ /* 0x000fe40000011606 */
[----:B------:R-:W-:Y:S01]  /*6040*/  @P2 SHF.R.U32.HI R4, RZ, R37, R2 ;  /* 0x00000025ff042219 */ /* 0x000fe20000011602 */
[----:B------:R-:W-:Y:S01]  /*6050*/  IMAD R0, R40, R0, RZ ;  /* 0x0000000028007224 */ /* 0x000fe200078e02ff */
[----:B------:R-:W-:Y:S02]  /*6060*/  SEL R3, R43, R3, !P0 ;  /* 0x000000032b037207 */ /* 0x000fe40004000000 */
[----:B------:R-:W-:Y:S01]  /*6070*/  SEL R2, R44, R5, !P3 ;  /* 0x000000052c027207 */ /* 0x000fe20005800000 */
[----:B------:R-:W-:Y:S01]  /*6080*/  IMAD R5, R40, R4, RZ ;  /* 0x0000000428057224 */ /* 0x000fe200078e02ff */
[C---:B------:R-:W-:Y:S01]  /*6090*/  ISETP.GE.AND P0, PT, R3.reuse, R0, PT ;  /* 0x000000000300720c */ /* 0x040fe20003f06270 */
[C---:B------:R-:W-:Y:S03]  /*60a0*/  IMAD.HI.U32 R0, R3.reuse, R36, RZ ;  /* 0x0000002403007227 */ /* 0x040fe600078e00ff */
[C---:B------:R-:W-:Y:S02]  /*60b0*/  ISETP.GE.OR P0, PT, R2.reuse, R5, P0 ;  /* 0x000000050200720c */ /* 0x040fe40000706670 */
[----:B------:R-:W-:Y:S04]  /*60c0*/  SHF.R.U32.HI R0, RZ, R37, R0 ;  /* 0x00000025ff007219 */ /* 0x000fe80000011600 */
[C---:B------:R-:W-:Y:S05]  /*60d0*/  SEL R6, R3.reuse, R0, !P2 ;  /* 0x0000000003067207 */ /* 0x040fea0005000000 */
        /* <DEDUP_REMOVED lines=14> */
[----:B------:R-:W-:Y:S07]  /*61c0*/  IMAD R43, R3, R38, R43 ;  /* 0x00000026032b7224 */ /* 0x000fee00078e022b */
.L_x_115:
[----:B-1----:R-:W-:Y:S01]  /*61d0*/  @!P1 ISETP.NE.AND P0, PT, R8, 0x1, PT ;  /* 0x000000010800980c */ /* 0x002fe20003f05270 */
[----:B------:R-:W-:Y:S01]  /*61e0*/  @!P1 IMAD.HI.U32 R2, R43, R9, RZ ;  /* 0x000000092b029227 */ /* 0x000fe200078e00ff */
[----:B------:R-:W-:Y:S01]  /*61f0*/  R2UR UR42, R14 ;  /* 0x000000000e2a72ca */ /* 0x000fe200000e0000 */
[----:B------:R-:W-:Y:S01]  /*6200*/  BSSY.RECONVERGENT B6, `(.L_x_116) ;  /* 0x0000031000067945 */ /* 0x000fe20003800200 */
[----:B------:R-:W-:Y:S01]  /*6210*/  R2UR UR41, R15 ;  /* 0x000000000f2972ca */ /* 0x000fe200000e0000 */
[C---:B------:R-:W-:Y:S01]  /*6220*/  @!P1 IMAD.HI.U32 R0, R44.reuse, R10, RZ ;  /* 0x0000000a2c009227 */ /* 0x040fe200078e00ff */
[----:B------:R-:W-:Y:S02]  /*6230*/  @!P1 SHF.R.U32.HI R2, RZ, R12, R2 ;  /* 0x0000000cff029219 */ /* 0x000fe40000011602 */
[----:B------:R-:W-:Y:S01]  /*6240*/  @!P1 ISETP.NE.AND P2, PT, R7, 0x1, PT ;  /* 0x000000010700980c */ /* 0x000fe20003f45270 */
[----:B------:R-:W-:Y:S01]  /*6250*/  VIADD R109, R109, 0x1 ;  /* 0x000000016d6d7836 */ /* 0x000fe20000000000 */
[----:B------:R-:W-:Y:S02]  /*6260*/  @!P1 SEL R2, R43, R2, !P0 ;  /* 0x000000022b029207 */ /* 0x000fe40004000000 */
[----:B------:R-:W-:Y:S02]  /*6270*/  @!P1 SHF.R.U32.HI R0, RZ, R11, R0 ;  /* 0x0000000bff009219 */ /* 0x000fe40000011600 */
[----:B------:R-:W-:Y:S01]  /*6280*/  LOP3.LUT P0, RZ, R97, 0x1b0, RZ, 0xc0, !PT ;  /* 0x000001b061ff7812 */ /* 0x000fe2000780c0ff */
[----:B------:R-:W-:Y:S01]  /*6290*/  USHF.L.U32 UR42, UR42, 0x6, URZ ;  /* 0x000000062a2a7899 */ /* 0x000fe200080006ff */
[----:B------:R-:W-:Y:S01]  /*62a0*/  @!P1 SEL R3, R44, R0, !P2 ;  /* 0x000000002c039207 */ /* 0x000fe20005000000 */
[----:B------:R-:W-:Y:S01]  /*62b0*/  USHF.L.U32 UR41, UR41, 0x8, URZ ;  /* 0x0000000829297899 */ /* 0x000fe200080006ff */
[----:B------:R-:W-:Y:S03]  /*62c0*/  @P4 SHF.R.U32.HI R98, RZ, 0x10, R17 ;  /* 0x00000010ff624819 */ /* 0x000fe60000011611 */
[----:B------:R-:W-:Y:S02]  /*62d0*/  @!P1 IMAD.IADD R0, R2, 0x1, -R3 ;  /* 0x0000000102009824 */ /* 0x000fe400078e0a03 */
[----:B------:R-:W-:Y:S02]  /*62e0*/  @!P1 IMAD.IADD R2, R3, 0x1, -R2 ;  /* 0x0000000103029824 */ /* 0x000fe400078e0a02 */
[----:B------:R-:W-:Y:S02]  /*62f0*/  @!P1 IMAD R44, R0, R7, R44 ;  /* 0x00000007002c9224 */ /* 0x000fe400078e022c */
[----:B------:R-:W-:Y:S01]  /*6300*/  @!P1 IMAD R43, R2, R8, R43 ;  /* 0x00000008022b9224 */ /* 0x000fe200078e022b */
[----:B------:R-:W-:Y:S06]  /*6310*/  @!P0 BRA `(.L_x_117) ;  /* 0x00000000007c8947 */ /* 0x000fec0003800000 */
[----:B------:R-:W1:Y:S01]  /*6320*/  LDCU.64 UR8, c[0x4][0x80] ;  /* 0x01001000ff0877ac */ /* 0x000e620008000a00 */
[----:B------:R-:W-:Y:S01]  /*6330*/  MOV R2, 0x0 ;  /* 0x0000000000027802 */ /* 0x000fe20000000f00 */
[----:B------:R-:W-:Y:S02]  /*6340*/  HFMA2 R12, -RZ, RZ, 0, 5.9604644775390625e-08 ;  /* 0x00000001ff0c7431 */ /* 0x000fe400000001ff */
[----:B------:R-:W-:Y:S01]  /*6350*/  IMAD.MOV.U32 R8, RZ, RZ, 0x70 ;  /* 0x00000070ff087424 */ /* 0x000fe200078e00ff */
[----:B------:R2:W3:Y:S01]  /*6360*/  LDC.64 R14, c[0x4][R2] ;  /* 0x01000000020e7b82 */ /* 0x0004e20000000a00 */
[----:B------:R-:W4:Y:S01]  /*6370*/  LDCU.64 UR6, c[0x4][0x88] ;  /* 0x01001100ff0677ac */ /* 0x000f220008000a00 */
[----:B------:R-:W-:Y:S01]  /*6380*/  IMAD.MOV.U32 R13, RZ, RZ, RZ ;  /* 0x000000ffff0d7224 */ /* 0x000fe200078e00ff */
[----:B------:R-:W2:Y:S01]  /*6390*/  LDCU.64 UR4, c[0x4][0x8] ;  /* 0x01000100ff0477ac */ /* 0x000ea20008000a00 */
[----:B-1----:R-:W-:Y:S01]  /*63a0*/  MOV R5, UR9 ;  /* 0x0000000900057c02 */ /* 0x002fe20008000f00 */
[----:B------:R-:W-:Y:S01]  /*63b0*/  IMAD.U32 R4, RZ, RZ, UR8 ;  /* 0x00000008ff047e24 */ /* 0x000fe2000f8e00ff */
[----:B----4-:R-:W-:Y:S01]  /*63c0*/  MOV R7, UR7 ;  /* 0x0000000700077c02 */ /* 0x010fe20008000f00 */
[----:B------:R-:W-:Y:S01]  /*63d0*/  IMAD.U32 R6, RZ, RZ, UR6 ;  /* 0x00000006ff067e24 */ /* 0x000fe2000f8e00ff */
[----:B--2---:R-:W-:Y:S01]  /*63e0*/  MOV R11, UR5 ;  /* 0x00000005000b7c02 */ /* 0x004fe20008000f00 */
[----:B------:R-:W-:Y:S02]  /*63f0*/  IMAD.U32 R10, RZ, RZ, UR4 ;  /* 0x00000004ff0a7e24 */ /* 0x000fe4000f8e00ff */
[----:B------:R-:W-:Y:S07]  /*6400*/  LEPC R20, `(.L_x_118) ;  /* 0x000000001014794e */ /* 0x000fee0000000000 */
[----:B---3-5:R-:W-:Y:S05]  /*6410*/  CALL.ABS.NOINC R14 ;  /* 0x000000000e007343 */ /* 0x028fea0003c00000 */
.L_x_118:
[----:B------:R-:W1:Y:S01]  /*6420*/  LDCU.64 UR8, c[0x4][0x80] ;  /* 0x01001000ff0877ac */ /* 0x000e620008000a00 */
[----:B------:R-:W2:Y:S01]  /*6430*/  LDC.64 R2, c[0x4][R2] ;  /* 0x0100000002027b82 */ /* 0x000ea20000000a00 */
[----:B------:R-:W-:Y:S02]  /*6440*/  HFMA2 R12, -RZ, RZ, 0, 5.9604644775390625e-08 ;  /* 0x00000001ff0c7431 */ /* 0x000fe400000001ff */
[----:B------:R-:W-:Y:S02]  /*6450*/  IMAD.MOV.U32 R8, RZ, RZ, 0x70 ;  /* 0x00000070ff087424 */ /* 0x000fe400078e00ff */
[----:B------:R-:W-:Y:S01]  /*6460*/  IMAD.MOV.U32 R13, RZ, RZ, RZ ;  /* 0x000000ffff0d7224 */ /* 0x000fe200078e00ff */
[----:B------:R-:W3:Y:S01]  /*6470*/  LDCU.64 UR6, c[0x4][0x88] ;  /* 0x01001100ff0677ac */ /* 0x000ee20008000a00 */
[----:B------:R-:W4:Y:S01]  /*6480*/  LDCU.64 UR4, c[0x4][0x8] ;  /* 0x01000100ff0477ac */ /* 0x000f220008000a00 */
[----:B-1----:R-:W-:Y:S02]  /*6490*/  MOV R4, UR8 ;  /* 0x0000000800047c02 */ /* 0x002fe40008000f00 */
[----:B------:R-:W-:Y:S02]  /*64a0*/  MOV R5, UR9 ;  /* 0x0000000900057c02 */ /* 0x000fe40008000f00 */
[----:B---3--:R-:W-:Y:S01]  /*64b0*/  MOV R7, UR7 ;  /* 0x0000000700077c02 */ /* 0x008fe20008000f00 */
[----:B------:R-:W-:Y:S01]  /*64c0*/  IMAD.U32 R6, RZ, RZ, UR6 ;  /* 0x00000006ff067e24 */ /* 0x000fe2000f8e00ff */
[----:B----4-:R-:W-:Y:S01]  /*64d0*/  MOV R11, UR5 ;  /* 0x00000005000b7c02 */ /* 0x010fe20008000f00 */
[----:B------:R-:W-:Y:S02]  /*64e0*/  IMAD.U32 R10, RZ, RZ, UR4 ;  /* 0x00000004ff0a7e24 */ /* 0x000fe4000f8e00ff */
[----:B------:R-:W-:Y:S07]  /*64f0*/  LEPC R20, `(.L_x_117) ;  /* 0x000000001014794e */ /* 0x000fee0000000000 */
[----:B--2---:R-:W-:Y:S05]  /*6500*/  CALL.ABS.NOINC R2 ;  /* 0x0000000002007343 */ /* 0x004fea0003c00000 */
.L_x_117:
[----:B------:R-:W-:Y:S05]  /*6510*/  BSYNC.RECONVERGENT B6 ;  /* 0x0000000000067941 */ /* 0x000fea0003800200 */
.L_x_116:
[----:B------:R-:W-:Y:S01]  /*6520*/  ISETP.NE.U32.AND P4, PT, R86, RZ, PT ;  /* 0x000000ff5600720c */ /* 0x000fe20003f85070 */
[----:B------:R-:W-:Y:S01]  /*6530*/  UISETP.NE.AND UP2, UPT, UR50, URZ, UPT ;  /* 0x000000ff3200728c */ /* 0x000fe2000bf45270 */
[----:B------:R-:W-:Y:S01]  /*6540*/  ISETP.NE.U32.AND P2, PT, RZ, UR38, PT ;  /* 0x00000026ff007c0c */ /* 0x000fe2000bf45070 */
[----:B------:R-:W-:Y:S01]  /*6550*/  UISETP.NE.U32.AND UP1, UPT, UR44, URZ, UPT ;  /* 0x000000ff2c00728c */ /* 0x000fe2000bf25070 */
[----:B------:R-:W-:Y:S01]  /*6560*/  ISETP.NE.AND.EX P4, PT, R87, RZ, PT, P4 ;  /* 0x000000ff5700720c */ /* 0x000fe20003f85340 */
[----:B------:R-:W-:Y:S01]  /*6570*/  UPLOP3.LUT UP0, UPT, UPT, UPT, UPT, 0x40, 0x4 ;  /* 0x000000000004789c */ /* 0x000fe20003f0e870 */
[----:B------:R-:W-:Y:S01]  /*6580*/  ISETP.NE.AND.EX P2, PT, RZ, UR39, PT, P2 ;  /* 0x00000027ff007c0c */ /* 0x000fe2000bf45320 */
[----:B------:R-:W-:Y:S01]  /*6590*/  UISETP.NE.AND.EX UP1, UPT, UR45, URZ, UPT, UP1 ;  /* 0x000000ff2d00728c */ /* 0x000fe2000bf25310 */
[----:B------:R-:W-:Y:S04]  /*65a0*/  PLOP3.LUT P1, PT, PT, PT, UP2, 0x80, 0x8 ;  /* 0x000000000008781c */ /* 0x000fe80003f2f028 */
[----:B------:R-:W-:Y:S06]  /*65b0*/  @UP2 UPLOP3.LUT UP0, UPT, UPT, UPT, UP1, 0x80, 0x8 ;  /* 0x000000000008289c */ /* 0x000fec0003f0f010 */
[----:B------:R-:W-:Y:S01]  /*65c0*/  PLOP3.LUT P0, PT, PT, PT, UP0, 0x80, 0x8 ;  /* 0x000000000008781c */ /* 0x000fe20003f0f008 */
[----:B------:R-:W-:Y:S01]  /*65d0*/  @!UPT UIADD3 URZ, UPT, UPT, URZ, URZ, URZ ;  /* 0x000000fffffff290 */ /* 0x000fe2000fffe0ff */
[----:B------:R-:W-:Y:S11]  /*65e0*/  BRA.U !UP1, `(.L_x_119) ;  /* 0x0000000109387547 */ /* 0x000ff6000b800000 */
[----:B------:R-:W-:Y:S01]  /*65f0*/  UISETP.NE.U32.AND UP0, UPT, UR38, URZ, UPT ;  /* 0x000000ff2600728c */ /* 0x000fe2000bf05070 */
[----:B------:R-:W-:Y:S02]  /*6600*/  HFMA2 R0, -RZ, RZ, 0, 5.9604644775390625e-08 ;  /* 0x00000001ff007431 */ /* 0x000fe400000001ff */
[----:B------:R-:W-:Y:S01]  /*6610*/  IMAD.MOV.U32 R92, RZ, RZ, 0x1 ;  /* 0x00000001ff5c7424 */ /* 0x000fe200078e00ff */
[----:B------:R-:W-:Y:S06]  /*6620*/  UISETP.NE.AND.EX UP0, UPT, UR39, URZ, UPT, UP0 ;  /* 0x000000ff2700728c */ /* 0x000fec000bf05300 */
[----:B------:R-:W-:Y:S05]  /*6630*/  PLOP3.LUT P3, PT, PT, PT, UP0, 0x80, 0x8 ;  /* 0x000000000008781c */ /* 0x000fea0003f6f008 */
[----:B------:R-:W1:Y:S01]  /*6640*/  @UP0 LDCU.64 UR6, c[0x0][0x888] ;  /* 0x00011100ff0607ac */ /* 0x000e620008000a00 */
[----:B------:R-:W-:Y:S07]  /*6650*/  @UP0 UIMAD UR4, UR36, UR44, URZ ;  /* 0x0000002c240402a4 */ /* 0x000fee000f8e02ff */
[----:B------:R-:W-:Y:S01]  /*6660*/  @!P3 PRMT R92, R0, 0x7610, R92 ;  /* 0x00007610005cb816 */ /* 0x000fe2000000005c */
[----:B-1----:R-:W-:Y:S03]  /*6670*/  @UP0 UIMAD.WIDE UR6, UR4, 0x4, UR6 ;  /* 0x00000004040608a5 */ /* 0x002fe6000f8e0206 */
[----:B------:R-:W1:Y:S03]  /*6680*/  @!UP0 LDCU UR4, c[0x0][0x880] ;  /* 0x00011000ff0487ac */ /* 0x000e660008000800 */
[----:B------:R-:W-:Y:S01]  /*6690*/  IMAD.U32 R2, RZ, RZ, UR6 ;  /* 0x00000006ff027e24 */ /* 0x000fe2000f8e00ff */
[----:B------:R-:W-:Y:S05]  /*66a0*/  MOV R3, UR7 ;  /* 0x0000000700037c02 */ /* 0x000fea0008000f00 */
[----:B-----5:R2:W5:Y:S02]  /*66b0*/  @P3 LDG.E R49, desc[UR46][R2.64] ;  /* 0x0000002e02313981 */ /* 0x020564000c1e1900 */
[----:B-12---:R-:W-:Y:S02]  /*66c0*/  @!P3 IMAD.U32 R49, RZ, RZ, UR4 ;  /* 0x00000004ff31be24 */ /* 0x006fe4000f8e00ff */
.L_x_119:
[----:B------:R-:W-:Y:S05]  /*66d0*/  @!P4 BRA `(.L_x_120) ;  /* 0x000000000020c947 */ /* 0x000fea0003800000 */
[----:B------:R-:W-:Y:S04]  /*66e0*/  ISETP.NE.U32.AND P3, PT, R84, RZ, PT ;  /* 0x000000ff5400720c */ /* 0x000fe80003f65070 */
[----:B------:R-:W-:Y:S11]  /*66f0*/  ISETP.NE.AND.EX P3, PT, R85, RZ, PT, P3 ;  /* 0x000000ff5500720c */ /* 0x000ff60003f65330 */
[----:B------:R-:W-:Y:S02]  /*6700*/  @!UPT UIADD3 URZ, UPT, UPT, URZ, URZ, URZ ;  /* 0x000000fffffff290 */ /* 0x000fe4000fffe0ff */
[----:B------:R-:W1:Y:S01]  /*6710*/  @P3 LDC.64 R2, c[0x0][0x8a8] ;  /* 0x00022a00ff023b82 */ /* 0x000e620000000a00 */
[----:B------:R-:W-:Y:S04]  /*6720*/  @P3 IMAD R0, R86, UR36, RZ ;  /* 0x0000002456003c24 */ /* 0x000fe8000f8e02ff */
[----:B-1----:R-:W-:Y:S05]  /*6730*/  @P3 IMAD.WIDE R2, R0, 0x4, R2 ;  /* 0x0000000400023825 */ /* 0x002fea00078e0202 */
[----:B-----5:R1:W5:Y:S02]  /*6740*/  @P3 LDG.E R47, desc[UR46][R2.64] ;  /* 0x0000002e022f3981 */ /* 0x020364000c1e1900 */
[----:B-1----:R-:W2:Y:S02]  /*6750*/  @!P3 LDC R47, c[0x0][0x8a0] ;  /* 0x00022800ff2fbb82 */ /* 0x002ea40000000800 */
.L_x_120:
[----:B-----5:R-:W-:Y:S01]  /*6760*/  FSETP.NEU.AND P3, PT, R49, RZ, PT ;  /* 0x000000ff3100720b */ /* 0x020fe20003f6d000 */
[----:B------:R-:W-:Y:S01]  /*6770*/  BSSY B1, `(.L_x_121) ;  /* 0x0000039000017945 */ /* 0x000fe20003800000 */
[----:B------:R-:W-:Y:S01]  /*6780*/  SEL R3, RZ, 0xffffffff, P2 ;  /* 0xffffffffff037807 */ /* 0x000fe20001000000 */
[----:B------:R-:W-:Y:S01]  /*6790*/  IMAD.MOV.U32 R61, RZ, RZ, 0x1 ;  /* 0x00000001ff3d7424 */ /* 0x000fe200078e00ff */
[----:B------:R-:W-:Y:S01]  /*67a0*/  @P1 LOP3.LUT P2, RZ, R92, 0xff, RZ, 0xc0, !PT ;  /* 0x000000ff5cff1812 */ /* 0x000fe2000784c0ff */
[----:B------:R-:W-:Y:S01]  /*67b0*/  IMAD R48, R45, 0x80, R46 ;  /* 0x000000802d307824 */ /* 0x000fe200078e022e */
[----:B------:R-:W-:Y:S01]  /*67c0*/  @P1 SEL R0, RZ, 0xffffffff, P3 ;  /* 0xffffffffff001807 */ /* 0x000fe20001800000 */
[----:B------:R-:W-:Y:S01]  /*67d0*/  IMAD R110, R105, -0x10, R103 ;  /* 0xfffffff0696e7824 */ /* 0x000fe200078e0267 */
[----:B------:R-:W-:Y:S01]  /*67e0*/  LOP3.LUT R101, R101, 0x1, RZ, 0x3c, !PT ;  /* 0x0000000165657812 */ /* 0x000fe200078e3cff */
[----:B------:R-:W-:Y:S01]  /*67f0*/  IMAD.MOV.U32 R60, RZ, RZ, RZ ;  /* 0x000000ffff3c7224 */ /* 0x000fe200078e00ff */
[----:B------:R-:W-:Y:S02]  /*6800*/  @P0 SEL R0, R3, R0, !P2 ;  /* 0x0000000003000207 */ /* 0x000fe40005000000 */
[----:B------:R-:W-:Y:S02]  /*6810*/  CS2R R82, SRZ ;  /* 0x0000000000527805 */ /* 0x000fe4000001ff00 */
[----:B------:R-:W-:Y:S02]  /*6820*/  LEA R112, R45, UR48, 0x3 ;  /* 0x000000302d707c11 */ /* 0x000fe4000f8e18ff */
[----:B------:R-:W-:Y:S02]  /*6830*/  CS2R R80, SRZ ;  /* 0x0000000000507805 */ /* 0x000fe4000001ff00 */
[----:B------:R-:W-:Y:S02]  /*6840*/  @P1 LOP3.LUT R0, R0, 0x1, RZ, 0xc0, !PT ;  /* 0x0000000100001812 */ /* 0x000fe400078ec0ff */
[----:B------:R-:W-:Y:S02]  /*6850*/  CS2R R74, SRZ ;  /* 0x00000000004a7805 */ /* 0x000fe4000001ff00 */
[----:B------:R-:W-:Y:S02]  /*6860*/  PLOP3.LUT P2, PT, PT, PT, UP1, 0x80, 0x8 ;  /* 0x000000000008781c */ /* 0x000fe40003f4f018 */
[----:B------:R-:W-:Y:S02]  /*6870*/  CS2R R72, SRZ ;  /* 0x0000000000487805 */ /* 0x000fe4000001ff00 */
[----:B------:R-:W-:Y:S02]  /*6880*/  ISETP.NE.U32.OR P5, PT, R0, 0x1, !P1 ;  /* 0x000000010000780c */ /* 0x000fe40004fa5470 */
[----:B------:R-:W-:Y:S02]  /*6890*/  CS2R R66, SRZ ;  /* 0x0000000000427805 */ /* 0x000fe4000001ff00 */
[----:B------:R-:W-:Y:S02]  /*68a0*/  LOP3.LUT P4, R108, R92, 0xff, RZ, 0xc0, !PT ;  /* 0x000000ff5c6c7812 */ /* 0x000fe4000788c0ff */
[----:B------:R-:W-:Y:S02]  /*68b0*/  CS2R R64, SRZ ;  /* 0x0000000000407805 */ /* 0x000fe4000001ff00 */
[----:B------:R-:W-:Y:S02]  /*68c0*/  SEL R2, RZ, 0xffffffff, P3 ;  /* 0xffffffffff027807 */ /* 0x000fe40001800000 */
[----:B------:R-:W-:Y:S02]  /*68d0*/  CS2R R58, SRZ ;  /* 0x00000000003a7805 */ /* 0x000fe4000001ff00 */
[----:B------:R-:W-:Y:S02]  /*68e0*/  P2R R111, PR, RZ, 0x20 ;  /* 0x00000020ff6f7803 */ /* 0x000fe40000000000 */
[----:B------:R-:W-:Y:S02]  /*68f0*/  CS2R R56, SRZ ;  /* 0x0000000000387805 */ /* 0x000fe4000001ff00 */
[----:B------:R-:W-:Y:S02]  /*6900*/  @P2 SEL R2, R3, R2, !P4 ;  /* 0x0000000203022207 */ /* 0x000fe40006000000 */
[----:B------:R-:W-:Y:S02]  /*6910*/  @P5 SHF.L.U32 R0, R101, 0x1f, RZ ;  /* 0x0000001f65005819 */ /* 0x000fe400000006ff */
[----:B------:R-:W-:Y:S02]  /*6920*/  LOP3.LUT R2, R2, 0x1, RZ, 0xc0, !PT ;  /* 0x0000000102027812 */ /* 0x000fe400078ec0ff */
[----:B------:R1:W3:Y:S02]  /*6930*/  @P5 SYNCS.PHASECHK.TRANS64.TRYWAIT P1, [UR48+0x100], R0 ;  /* 0x00010000ff0055a7 */ /* 0x0002e40008021130 */
[----:B------:R-:W-:Y:S04]  /*6940*/  ISETP.NE.U32.AND P2, PT, R2, 0x1, PT ;  /* 0x000000010200780c */ /* 0x000fe80003f45070 */
[----:B------:R-:W-:Y:S02]  /*6950*/  P2R R62, PR, RZ, 0x4 ;  /* 0x00000004ff3e7803 */ /* 0x000fe40000000000 */
[----:B-1----:R-:W-:Y:S04]  /*6960*/  SHF.L.U32 R0, R100, 0x1f, RZ ;  /* 0x0000001f64007819 */ /* 0x002fe800000006ff */
[----:B------:R1:W4:Y:S01]  /*6970*/  SYNCS.PHASECHK.TRANS64.TRYWAIT P0, [R112+URZ+0x170], R0 ;  /* 0x00017000700075a7 */ /* 0x00032200080011ff */
[----:B---3--:R-:W-:Y:S01]  /*6980*/  @P5 SEL R61, RZ, 0x1, !P1 ;  /* 0x00000001ff3d5807 */ /* 0x008fe20004800000 */
[----:B-1----:R-:W-:Y:S06]  /*6990*/  @!P5 BRA `(.L_x_122) ;  /* 0x000000000058d947 */ /* 0x002fec0003800000 */
[----:B------:R-:W-:Y:S01]  /*69a0*/  IMAD.MOV.U32 R83, RZ, RZ, RZ ;  /* 0x000000ffff537224 */ /* 0x000fe200078e00ff */
[----:B------:R-:W-:Y:S01]  /*69b0*/  ISETP.NE.AND P1, PT, R61, RZ, PT ;  /* 0x000000ff3d00720c */ /* 0x000fe20003f25270 */
[----:B------:R-:W-:Y:S01]  /*69c0*/  BSSY B0, `(.L_x_123) ;  /* 0x000000c000007945 */ /* 0x000fe20003800000 */
[----:B------:R-:W-:Y:S02]  /*69d0*/  CS2R R58, SRZ ;  /* 0x00000000003a7805 */ /* 0x000fe4000001ff00 */
[----:B------:R-:W-:Y:S02]  /*69e0*/  CS2R R56, SRZ ;  /* 0x0000000000387805 */ /* 0x000fe4000001ff00 */
[----:B------:R-:W-:Y:S02]  /*69f0*/  CS2R R66, SRZ ;  /* 0x0000000000427805 */ /* 0x000fe4000001ff00 */
[----:B------:R-:W-:Y:S02]  /*6a00*/  CS2R R64, SRZ ;  /* 0x0000000000407805 */ /* 0x000fe4000001ff00 */
[----:B------:R-:W-:Y:S02]  /*6a10*/  CS2R R74, SRZ ;  /* 0x00000000004a7805 */ /* 0x000fe4000001ff00 */
[----:B------:R-:W-:Y:S02]  /*6a20*/  CS2R R72, SRZ ;  /* 0x0000000000487805 */ /* 0x000fe4000001ff00 */
[----:B------:R-:W-:Y:S01]  /*6a30*/  CS2R R80, SRZ ;  /* 0x0000000000507805 */ /* 0x000fe2000001ff00 */
[----:B------:R-:W-:Y:S06]  /*6a40*/  @P1 BRA `(.L_x_124) ;  /* 0x00000000000c1947 */ /* 0x000fec0003800000 */
[----:B------:R-:W-:Y:S04]  /*6a50*/  SHF.L.U32 R3, R101, 0x1f, RZ ;  /* 0x0000001f65037819 */ /* 0x000fe800000006ff */
[----:B------:R-:W1:Y:S02]  /*6a60*/  SYNCS.PHASECHK.TRANS64.TRYWAIT P1, [UR48+0x100], R3 ;  /* 0x00010003ff0075a7 */ /* 0x000e640008021130 */
[----:B-1----:R-:W-:Y:S05]  /*6a70*/  @!P1 BRA `(.L_x_125) ;  /* 0x00000044001c9947 */ /* 0x002fea0003800000 */
.L_x_124:
[----:B------:R-:W-:Y:S05]  /*6a80*/  BSYNC B0 ;  /* 0x0000000000007941 */ /* 0x000fea0003800000 */
.L_x_123:
[----:B------:R-:W-:Y:S01]  /*6a90*/  ISETP.NE.AND P1, PT, R62, RZ, PT ;  /* 0x000000ff3e00720c */ /* 0x000fe20003f25270 */
[----:B------:R-:W-:Y:S11]  /*6aa0*/  HFMA2 R60, -RZ, RZ, 0, 5.9604644775390625e-08 ;  /* 0x00000001ff3c7431 */ /* 0x000ff600000001ff */
[----:B------:R-:W-:Y:S01]  /*6ab0*/  @!UPT UIADD3 URZ, UPT, UPT, URZ, URZ, URZ ;  /* 0x000000fffffff290 */ /* 0x000fe2000fffe0ff */
[----:B------:R3:W1:Y:S04]  /*6ac0*/  @P1 LDS.128 R56, [R104] ;  /* 0x0000000068381984 */ /* 0x0006680000000c00 */
[----:B------:R3:W1:Y:S04]  /*6ad0*/  @P1 LDS.128 R64, [R103+0x10] ;  /* 0x0000100067401984 */ /* 0x0006680000000c00 */
[----:B------:R3:W1:Y:S04]  /*6ae0*/  @P1 LDS.128 R72, [R102+0x20] ;  /* 0x0000200066481984 */ /* 0x0006680000000c00 */
[----:B------:R3:W1:Y:S02]  /*6af0*/  @P1 LDS.128 R80, [R110+0x30] ;  /* 0x000030006e501984 */ /* 0x0006640000000c00 */
.L_x_122:
[----:B------:R-:W-:Y:S05]  /*6b00*/  BSYNC B1 ;  /* 0x0000000000017941 */ /* 0x000fea0003800000 */
.L_x_121:
[----:B-1----:R-:W-:Y:S04]  /*6b10*/  SHF.R.U32.HI R2, RZ, 0x15, R48 ;  /* 0x00000015ff027819 */ /* 0x002fe80000011630 */
[----:B------:R-:W-:Y:S01]  /*6b20*/  LOP3.LUT P1, RZ, R2, 0x3, R96, 0x48, !PT ;  /* 0x0000000302ff7812 */ /* 0x000fe20007824860 */
[----:B------:R-:W-:Y:S01]  /*6b30*/  @!UPT UIADD3 URZ, UPT, UPT, URZ, URZ, URZ ;  /* 0x000000fffffff290 */ /* 0x000fe2000fffe0ff */
[----:B----4-:R-:W-:Y:S11]  /*6b40*/  @P0 BRA `(.L_x_126) ;  /* 0x0000000000080947 */ /* 0x010ff60003800000 */
[----:B------:R-:W1:Y:S02]  /*6b50*/  SYNCS.PHASECHK.TRANS64.TRYWAIT P0, [R112+URZ+0x170], R0 ;  /* 0x00017000700075a7 */ /* 0x000e6400080011ff */
[----:B-1----:R-:W-:Y:S05]  /*6b60*/  @!P0 BRA `(.L_x_127) ;  /* 0x0000004000f88947 */ /* 0x002fea0003800000 */
.L_x_126:
[----:B------:R-:W-:Y:S05]  /*6b70*/  @!P1 BRA `(.L_x_128) ;  /* 0x0000000000409947 */ /* 0x000fea0003800000 */
[----:B------:R-:W4:Y:S01]  /*6b80*/  LDCU.64 UR8, c[0x4][0x70] ;  /* 0x01000e00ff0877ac */ /* 0x000f220008000a00 */
[----:B------:R-:W-:Y:S01]  /*6b90*/  MOV R3, 0x0 ;  /* 0x0000000000037802 */ /* 0x000fe20000000f00 */
[----:B------:R-:W-:Y:S02]  /*6ba0*/  HFMA2 R12, -RZ, RZ, 0, 5.9604644775390625e-08 ;  /* 0x00000001ff0c7431 */ /* 0x000fe400000001ff */
[----:B------:R-:W-:Y:S02]  /*6bb0*/  IMAD.MOV.U32 R8, RZ, RZ, 0x192 ;  /* 0x00000192ff087424 */ /* 0x000fe400078e00ff */
[----:B------:R-:W-:Y:S01]  /*6bc0*/  IMAD.MOV.U32 R13, RZ, RZ, RZ ;  /* 0x000000ffff0d7224 */ /* 0x000fe200078e00ff */
[----:B------:R-:W5:Y:S01]  /*6bd0*/  LDCU.64 UR6, c[0x4][0x78] ;  /* 0x01000f00ff0677ac */ /* 0x000f620008000a00 */
[----:B------:R-:W1:Y:S01]  /*6be0*/  LDC.64 R2, c[0x4][R3] ;  /* 0x0100000003027b82 */ /* 0x000e620000000a00 */
[----:B------:R-:W2:Y:S01]  /*6bf0*/  LDCU.64 UR4, c[0x4][0x10] ;  /* 0x01000200ff0477ac */ /* 0x000ea20008000a00 */
[----:B----4-:R-:W-:Y:S01]  /*6c00*/  MOV R5, UR9 ;  /* 0x0000000900057c02 */ /* 0x010fe20008000f00 */
[----:B------:R-:W-:Y:S01]  /*6c10*/  IMAD.U32 R4, RZ, RZ, UR8 ;  /* 0x00000008ff047e24 */ /* 0x000fe2000f8e00ff */
[----:B-----5:R-:W-:Y:S01]  /*6c20*/  MOV R7, UR7 ;  /* 0x0000000700077c02 */ /* 0x020fe20008000f00 */
[----:B------:R-:W-:Y:S01]  /*6c30*/  IMAD.U32 R6, RZ, RZ, UR6 ;  /* 0x00000006ff067e24 */ /* 0x000fe2000f8e00ff */
[----:B--2---:R-:W-:Y:S01]  /*6c40*/  MOV R11, UR5 ;  /* 0x00000005000b7c02 */ /* 0x004fe20008000f00 */
[----:B------:R-:W-:Y:S02]  /*6c50*/  IMAD.U32 R10, RZ, RZ, UR4 ;  /* 0x00000004ff0a7e24 */ /* 0x000fe4000f8e00ff */
[----:B------:R-:W-:Y:S07]  /*6c60*/  LEPC R20, `(.L_x_128) ;  /* 0x000000001014794e */ /* 0x000fee0000000000 */
[----:B-1-3--:R-:W-:Y:S05]  /*6c70*/  CALL.ABS.NOINC R2 ;  /* 0x0000000002007343 */ /* 0x00afea0003c00000 */
.L_x_128:
[----:B------:R-:W-:Y:S05]  /*6c80*/  WARPSYNC.ALL ;  /* 0x0000000000007948 */ /* 0x000fea0003800000 */
[----:B------:R-:W-:Y:S01]  /*6c90*/  R2UR UR4, R48 ;  /* 0x00000000300472ca */ /* 0x000fe200000e0000 */
[--C-:B------:R-:W-:Y:S01]  /*6ca0*/  HADD2.F32 R50, -RZ, R56.reuse.H0_H0 ;  /* 0x20000038ff327230 */ /* 0x100fe20000004100 */
[----:B------:R-:W-:Y:S01]  /*6cb0*/  ISETP.NE.AND P0, PT, R106, RZ, PT ;  /* 0x000000ff6a00720c */ /* 0x000fe20003f05270 */
[----:B------:R-:W-:Y:S01]  /*6cc0*/  HADD2.F32 R51, -RZ, R56.H1_H1 ;  /* 0x30000038ff337230 */ /* 0x000fe20000004100 */
[----:B------:R-:W-:Y:S01]  /*6cd0*/  BSSY.RECONVERGENT B0, `(.L_x_129) ;  /* 0x000008a000007945 */ /* 0x000fe20003800200 */
[--C-:B------:R-:W-:Y:S08]  /*6ce0*/  HADD2.F32 R52, -RZ, R57.reuse.H0_H0 ;  /* 0x20000039ff347230 */ /* 0x100ff00000004100 */
[----:B------:R-:W1:Y:S02]  /*6cf0*/  LDTM.x32 R4, tmem[UR4] ;  /* 0x00000004000479ee */ /* 0x000e6400082c0000 */
[C---:B-12---:R-:W-:Y:S01]  /*6d00*/  FMUL R0, R47.reuse, R4 ;  /* 0x000000042f007220 */ /* 0x046fe20000400000 */
[C---:B------:R-:W-:Y:S01]  /*6d10*/  FMUL R2, R47.reuse, R5 ;  /* 0x000000052f027220 */ /* 0x040fe20000400000 */
[C---:B------:R-:W-:Y:S01]  /*6d20*/  FMUL R4, R47.reuse, R8 ;  /* 0x000000082f047220 */ /* 0x040fe20000400000 */
[----:B------:R-:W-:Y:S01]  /*6d30*/  FMUL R3, R47, R6 ;  /* 0x000000062f037220 */ /* 0x000fe20000400000 */
[C---:B------:R-:W-:Y:S01]  /*6d40*/  FFMA R0, R49.reuse, R50, R0 ;  /* 0x0000003231007223 */ /* 0x040fe20000000000 */
[----:B------:R-:W-:Y:S01]  /*6d50*/  FFMA R2, R49, R51, R2 ;  /* 0x0000003331027223 */ /* 0x000fe20000000002 */
[C---:B------:R-:W-:Y:S01]  /*6d60*/  FMUL R5, R47.reuse, R9 ;  /* 0x000000092f057220 */ /* 0x040fe20000400000 */
        /* <DEDUP_REMOVED lines=16> */
[----:B------:R-:W-:Y:S02]  /*6e70*/  HADD2.F32 R32, -RZ, R57.H1_H1 ;  /* 0x30000039ff207230 */ /* 0x000fe40000004100 */
[C---:B------:R-:W-:Y:S01]  /*6e80*/  FMUL R26, R47.reuse, R30 ;  /* 0x0000001e2f1a7220 */ /* 0x040fe20000400000 */
[----:B------:R-:W-:Y:S01]  /*6e90*/  FMUL R29, R47, R33 ;  /* 0x000000212f1d7220 */ /* 0x000fe20000400000 */
[--C-:B------:R-:W-:Y:S02]  /*6ea0*/  HADD2.F32 R33, -RZ, R58.reuse.H0_H0 ;  /* 0x2000003aff217230 */ /* 0x100fe40000004100 */
[----:B------:R-:W-:Y:S01]  /*6eb0*/  FFMA R3, R49, R52, R3 ;  /* 0x0000003431037223 */ /* 0x000fe20000000003 */
[C---:B------:R-:W-:Y:S01]  /*6ec0*/  FMUL R7, R47.reuse, R7 ;  /* 0x000000072f077220 */ /* 0x040fe20000400000 */
[----:B------:R-:W-:Y:S01]  /*6ed0*/  FMUL R30, R47, R34 ;  /* 0x000000222f1e7220 */ /* 0x000fe20000400000 */
[----:B------:R-:W-:Y:S01]  /*6ee0*/  HADD2.F32 R34, -RZ, R58.H1_H1 ;  /* 0x3000003aff227230 */ /* 0x000fe20000004100 */
[----:B------:R-:W-:Y:S01]  /*6ef0*/  F2FP.F16.F32.PACK_AB R52, R2, R0 ;  /* 0x000000000234723e */ /* 0x000fe200000000ff */
[--C-:B------:R-:W-:Y:S02]  /*6f00*/  HADD2.F32 R0, -RZ, R59.reuse.H0_H0 ;  /* 0x2000003bff007230 */ /* 0x100fe40000004100 */
[C---:B------:R-:W-:Y:S01]  /*6f10*/  FFMA R7, R49.reuse, R32, R7 ;  /* 0x0000002031077223 */ /* 0x040fe20000000007 */
[----:B------:R-:W-:Y:S02]  /*6f20*/  HADD2.F32 R2, -RZ, R59.H1_H1 ;  /* 0x3000003bff027230 */ /* 0x000fe40000004100 */
[C---:B------:R-:W-:Y:S01]  /*6f30*/  FFMA R4, R49.reuse, R33, R4 ;  /* 0x0000002131047223 */ /* 0x040fe20000000004 */
[C---:B------:R-:W-:Y:S01]  /*6f40*/  FFMA R5, R49.reuse, R34, R5 ;  /* 0x0000002231057223 */ /* 0x040fe20000000005 */
[----:B------:R-:W-:Y:S01]  /*6f50*/  FFMA R6, R49, R0, R6 ;  /* 0x0000000031067223 */ /* 0x000fe20000000006 */
[--C-:B------:R-:W-:Y:S02]  /*6f60*/  HADD2.F32 R0, -RZ, R64.reuse.H0_H0 ;  /* 0x20000040ff007230 */ /* 0x100fe40000004100 */
[----:B------:R-:W-:Y:S01]  /*6f70*/  FMUL R11, R47, R11 ;  /* 0x0000000b2f0b7220 */ /* 0x000fe20000400000 */
[----:B------:R-:W-:Y:S01]  /*6f80*/  F2FP.F16.F32.PACK_AB R53, R7, R3 ;  /* 0x000000030735723e */ /* 0x000fe200000000ff */
[--C-:B------:R-:W-:Y:S02]  /*6f90*/  HADD2.F32 R3, -RZ, R65.reuse.H0_H0 ;  /* 0x20000041ff037230 */ /* 0x100fe40000004100 */
[----:B------:R-:W-:Y:S01]  /*6fa0*/  FMUL R15, R47, R15 ;  /* 0x0000000f2f0f7220 */ /* 0x000fe20000400000 */
[C---:B------:R-:W-:Y:S01]  /*6fb0*/  FFMA R11, R49.reuse, R2, R11 ;  /* 0x00000002310b7223 */ /* 0x040fe2000000000b */
[----:B------:R-:W-:Y:S02]  /*6fc0*/  HADD2.F32 R2, -RZ, R64.H1_H1 ;  /* 0x30000040ff027230 */ /* 0x000fe40000004100 */
[----:B------:R-:W-:Y:S01]  /*6fd0*/  FFMA R8, R49, R0, R8 ;  /* 0x0000000031087223 */ /* 0x000fe20000000008 */
[----:B------:R-:W-:Y:S02]  /*6fe0*/  HADD2.F32 R0, -RZ, R65.H1_H1 ;  /* 0x30000041ff007230 */ /* 0x000fe40000004100 */
[C---:B------:R-:W-:Y:S01]  /*6ff0*/  FMUL R19, R47.reuse, R19 ;  /* 0x000000132f137220 */ /* 0x040fe20000400000 */
[----:B------:R-:W-:Y:S01]  /*7000*/  FMUL R23, R47, R23 ;  /* 0x000000172f177220 */ /* 0x000fe20000400000 */
[C---:B------:R-:W-:Y:S01]  /*7010*/  FFMA R9, R49.reuse, R2, R9 ;  /* 0x0000000231097223 */ /* 0x040fe20000000009 */
[C---:B------:R-:W-:Y:S01]  /*7020*/  FFMA R10, R49.reuse, R3, R10 ;  /* 0x00000003310a7223 */ /* 0x040fe2000000000a */
[----:B------:R-:W-:Y:S01]  /*7030*/  FFMA R15, R49, R0, R15 ;  /* 0x00000000310f7223 */ /* 0x000fe2000000000f */
[--C-:B------:R-:W-:Y:S02]  /*7040*/  HADD2.F32 R2, -RZ, R66.reuse.H0_H0 ;  /* 0x20000042ff027230 */ /* 0x100fe40000004100 */
[----:B------:R-:W-:Y:S01]  /*7050*/  FMUL R27, R47, R27 ;  /* 0x0000001b2f1b7220 */ /* 0x000fe20000400000 */
[----:B------:R-:W-:Y:S01]  /*7060*/  HADD2.F32 R0, -RZ, R66.H1_H1 ;  /* 0x30000042ff007230 */ /* 0x000fe20000004100 */
[----:B------:R-:W-:Y:S01]  /*7070*/  F2FP.F16.F32.PACK_AB R54, R5, R4 ;  /* 0x000000040536723e */ /* 0x000fe200000000ff */
[--C-:B------:R-:W-:Y:S02]  /*7080*/  HADD2.F32 R3, -RZ, R67.reuse.H0_H0 ;  /* 0x20000043ff037230 */ /* 0x100fe40000004100 */
[C---:B------:R-:W-:Y:S01]  /*7090*/  FFMA R12, R49.reuse, R2, R12 ;  /* 0x00000002310c7223 */ /* 0x040fe2000000000c */
[--C-:B------:R-:W-:Y:S02]  /*70a0*/  HADD2.F32 R2, -RZ, R72.reuse.H0_H0 ;  /* 0x20000048ff027230 */ /* 0x100fe40000004100 */
[C---:B------:R-:W-:Y:S01]  /*70b0*/  FFMA R13, R49.reuse, R0, R13 ;  /* 0x00000000310d7223 */ /* 0x040fe2000000000d */
[----:B------:R-:W-:Y:S02]  /*70c0*/  HADD2.F32 R0, -RZ, R67.H1_H1 ;  /* 0x30000043ff007230 */ /* 0x000fe40000004100 */
[----:B------:R-:W-:Y:S01]  /*70d0*/  FFMA R14, R49, R3, R14 ;  /* 0x00000003310e7223 */ /* 0x000fe2000000000e */
[----:B------:R-:W-:Y:S01]  /*70e0*/  HADD2.F32 R3, -RZ, R72.H1_H1 ;  /* 0x30000048ff037230 */ /* 0x000fe20000004100 */
[----:B------:R-:W-:Y:S01]  /*70f0*/  F2FP.F16.F32.PACK_AB R55, R11, R6 ;  /* 0x000000060b37723e */ /* 0x000fe200000000ff */
[----:B------:R-:W-:Y:S01]  /*7100*/  FMUL R31, R47, R31 ;  /* 0x0000001f2f1f7220 */ /* 0x000fe20000400000 */
[C---:B------:R-:W-:Y:S01]  /*7110*/  FFMA R19, R49.reuse, R0, R19 ;  /* 0x0000000031137223 */ /* 0x040fe20000000013 */
[--C-:B------:R-:W-:Y:S02]  /*7120*/  HADD2.F32 R0, -RZ, R73.reuse.H0_H0 ;  /* 0x20000049ff007230 */ /* 0x100fe40000004100 */
[C---:B------:R-:W-:Y:S01]  /*7130*/  FFMA R16, R49.reuse, R2, R16 ;  /* 0x0000000231107223 */ /* 0x040fe20000000010 */
[----:B------:R1:W-:Y:S01]  /*7140*/  STS.128 [R104], R52 ;  /* 0x0000003468007388 */ /* 0x0003e20000000c00 */
[C---:B------:R-:W-:Y:S01]  /*7150*/  FFMA R17, R49.reuse, R3, R17 ;  /* 0x0000000331117223 */ /* 0x040fe20000000011 */
[----:B------:R-:W-:Y:S02]  /*7160*/  HADD2.F32 R2, -RZ, R73.H1_H1 ;  /* 0x30000049ff027230 */ /* 0x000fe40000004100 */
[----:B------:R-:W-:Y:S01]  /*7170*/  FFMA R18, R49, R0, R18 ;  /* 0x0000000031127223 */ /* 0x000fe20000000012 */
[--C-:B------:R-:W-:Y:S01]  /*7180*/  HADD2.F32 R0, -RZ, R74.reuse.H0_H0 ;  /* 0x2000004aff007230 */ /* 0x100fe20000004100 */
[----:B------:R-:W-:Y:S01]  /*7190*/  F2FP.F16.F32.PACK_AB R8, R9, R8 ;  /* 0x000000080908723e */ /* 0x000fe200000000ff */
[--C-:B------:R-:W-:Y:S02]  /*71a0*/  HADD2.F32 R3, -RZ, R75.reuse.H0_H0 ;  /* 0x2000004bff037230 */ /* 0x100fe40000004100 */
[C---:B------:R-:W-:Y:S01]  /*71b0*/  FFMA R23, R49.reuse, R2, R23 ;  /* 0x0000000231177223 */ /* 0x040fe20000000017 */
[----:B------:R-:W-:Y:S02]  /*71c0*/  HADD2.F32 R2, -RZ, R74.H1_H1 ;  /* 0x3000004aff027230 */ /* 0x000fe40000004100 */
[----:B------:R-:W-:Y:S01]  /*71d0*/  FFMA R20, R49, R0, R20 ;  /* 0x0000000031147223 */ /* 0x000fe20000000014 */
[----:B------:R-:W-:Y:S01]  /*71e0*/  HADD2.F32 R0, -RZ, R75.H1_H1 ;  /* 0x3000004bff007230 */ /* 0x000fe20000004100 */
[----:B------:R-:W-:Y:S01]  /*71f0*/  F2FP.F16.F32.PACK_AB R9, R15, R10 ;  /* 0x0000000a0f09723e */ /* 0x000fe200000000ff */
[----:B------:R-:W-:Y:S02]  /*7200*/  HADD2.F32 R4, -RZ, R83.H0_H0 ;  /* 0x20000053ff047230 */ /* 0x000fe40000004100 */
[C---:B------:R-:W-:Y:S01]  /*7210*/  FFMA R21, R49.reuse, R2, R21 ;  /* 0x0000000231157223 */ /* 0x040fe20000000015 */
[C---:B------:R-:W-:Y:S01]  /*7220*/  FFMA R22, R49.reuse, R3, R22 ;  /* 0x0000000331167223 */ /* 0x040fe20000000016 */
[----:B------:R-:W-:Y:S01]  /*7230*/  FFMA R27, R49, R0, R27 ;  /* 0x00000000311b7223 */ /* 0x000fe2000000001b */
[--C-:B------:R-:W-:Y:S01]  /*7240*/  HADD2.F32 R2, -RZ, R80.reuse.H0_H0 ;  /* 0x20000050ff027230 */ /* 0x100fe20000004100 */
[----:B------:R-:W-:Y:S01]  /*7250*/  F2FP.F16.F32.PACK_AB R10, R13, R12 ;  /* 0x0000000c0d0a723e */ /* 0x000fe200000000ff */
[----:B------:R-:W-:Y:S01]  /*7260*/  HADD2.F32 R0, -RZ, R80.H1_H1 ;  /* 0x30000050ff007230 */ /* 0x000fe20000004100 */
[----:B------:R-:W-:Y:S01]  /*7270*/  F2FP.F16.F32.PACK_AB R11, R19, R14 ;  /* 0x0000000e130b723e */ /* 0x000fe200000000ff */
[--C-:B------:R-:W-:Y:S02]  /*7280*/  HADD2.F32 R3, -RZ, R81.reuse.H0_H0 ;  /* 0x20000051ff037230 */ /* 0x100fe40000004100 */
[C---:B------:R-:W-:Y:S01]  /*7290*/  FFMA R24, R49.reuse, R2, R24 ;  /* 0x0000000231187223 */ /* 0x040fe20000000018 */
[--C-:B------:R-:W-:Y:S02]  /*72a0*/  HADD2.F32 R2, -RZ, R82.reuse.H0_H0 ;  /* 0x20000052ff027230 */ /* 0x100fe40000004100 */
[C---:B------:R-:W-:Y:S01]  /*72b0*/  FFMA R25, R49.reuse, R0, R25 ;  /* 0x0000000031197223 */ /* 0x040fe20000000019 */
[----:B------:R1:W-:Y:S01]  /*72c0*/  STS.128 [R103+0x10], R8 ;  /* 0x0000100867007388 */ /* 0x0003e20000000c00 */
[----:B------:R-:W-:Y:S02]  /*72d0*/  HADD2.F32 R0, -RZ, R81.H1_H1 ;  /* 0x30000051ff007230 */ /* 0x000fe40000004100 */
[----:B------:R-:W-:Y:S01]  /*72e0*/  FFMA R26, R49, R3, R26 ;  /* 0x00000003311a7223 */ /* 0x000fe2000000001a */
[----:B------:R-:W-:Y:S01]  /*72f0*/  HADD2.F32 R3, -RZ, R82.H1_H1 ;  /* 0x30000052ff037230 */ /* 0x000fe20000004100 */
[----:B------:R-:W-:Y:S01]  /*7300*/  F2FP.F16.F32.PACK_AB R16, R17, R16 ;  /* 0x000000101110723e */ /* 0x000fe200000000ff */
[----:B------:R-:W-:Y:S01]  /*7310*/  HADD2.F32 R5, -RZ, R83.H1_H1 ;  /* 0x30000053ff057230 */ /* 0x000fe20000004100 */
[----:B------:R-:W-:Y:S01]  /*7320*/  F2FP.F16.F32.PACK_AB R17, R23, R18 ;  /* 0x000000121711723e */ /* 0x000fe200000000ff */
[----:B------:R-:W-:Y:S01]  /*7330*/  FFMA R31, R49, R0, R31 ;  /* 0x00000000311f7223 */ /* 0x000fe2000000001f */
[----:B------:R-:W-:Y:S01]  /*7340*/  FMUL R35, R47, R35 ;  /* 0x000000232f237220 */ /* 0x000fe20000400000 */
[----:B------:R-:W-:Y:S01]  /*7350*/  F2FP.F16.F32.PACK_AB R18, R21, R20 ;  /* 0x000000141512723e */ /* 0x000fe200000000ff */
[----:B------:R-:W-:Y:S01]  /*7360*/  FFMA R28, R49, R2, R28 ;  /* 0x00000002311c7223 */ /* 0x000fe2000000001c */
[----:B------:R-:W-:Y:S01]  /*7370*/  F2FP.F16.F32.PACK_AB R19, R27, R22 ;  /* 0x000000161b13723e */ /* 0x000fe200000000ff */
[C---:B------:R-:W-:Y:S01]  /*7380*/  FFMA R29, R49.reuse, R3, R29 ;  /* 0x00000003311d7223 */ /* 0x040fe2000000001d */
[C---:B------:R-:W-:Y:S01]  /*7390*/  FFMA R30, R49.reuse, R4, R30 ;  /* 0x00000004311e7223 */ /* 0x040fe2000000001e */
[----:B------:R-:W-:Y:S01]  /*73a0*/  FFMA R35, R49, R5, R35 ;  /* 0x0000000531237223 */ /* 0x000fe20000000023 */
[----:B------:R-:W-:Y:S01]  /*73b0*/  F2FP.F16.F32.PACK_AB R24, R25, R24 ;  /* 0x000000181918723e */ /* 0x000fe200000000ff */
[----:B------:R1:W-:Y:S01]  /*73c0*/  STS.128 [R102+0x20], R16 ;  /* 0x0000201066007388 */ /* 0x0003e20000000c00 */
[----:B------:R-:W-:Y:S02]  /*73d0*/  F2FP.F16.F32.PACK_AB R25, R31, R26 ;  /* 0x0000001a1f19723e */ /* 0x000fe400000000ff */
[----:B------:R-:W-:Y:S02]  /*73e0*/  F2FP.F16.F32.PACK_AB R26, R29, R28 ;  /* 0x0000001c1d1a723e */ /* 0x000fe400000000ff */
[----:B------:R-:W-:Y:S05]  /*73f0*/  F2FP.F16.F32.PACK_AB R27, R35, R30 ;  /* 0x0000001e231b723e */ /* 0x000fea00000000ff */
[----:B------:R1:W-:Y:S01]  /*7400*/  STS.128 [R110+0x30], R24 ;  /* 0x000030186e007388 */ /* 0x0003e20000000c00 */
[----:B------:R-:W-:Y:S01]  /*7410*/  @!PT LDS RZ, [RZ] ;  /* 0x00000000fffff984 */ /* 0x000fe20000000800 */
[----:B------:R-:W-:Y:S01]  /*7420*/  @!PT LDS RZ, [RZ] ;  /* 0x00000000fffff984 */ /* 0x000fe20000000800 */
[----:B------:R-:W-:Y:S01]  /*7430*/  @!PT LDS RZ, [RZ] ;  /* 0x00000000fffff984 */ /* 0x000fe20000000800 */
[----:B------:R-:W-:Y:S01]  /*7440*/  @!PT LDS RZ, [RZ] ;  /* 0x00000000fffff984 */ /* 0x000fe20000000800 */
[----:B------:R2:W-:Y:S07]  /*7450*/  MEMBAR.ALL.CTA ;  /* 0x0000000000007992 */ /* 0x0005ee0000008000 */
[----:B--2---:R-:W2:Y:S02]  /*7460*/  FENCE.VIEW.ASYNC.S ;  /* 0x00000000000073c6 */ /* 0x004ea40000000000 */
[----:B--2---:R-:W-:Y:S06]  /*7470*/  BAR.SYNC.DEFER_BLOCKING 0x1, 0x80 ;  /* 0x0042000000007b1d */ /* 0x004fec0000010000 */
[----:B------:R-:W-:Y:S05]  /*7480*/  @P0 BRA `(.L_x_130) ;  /* 0x0000000000380947 */ /* 0x000fea0003800000 */
[----:B------:R-:W-:Y:S02]  /*7490*/  UIADD3 UR4, UPT, UPT, UR48, 0x400, URZ ;  /* 0x0000040030047890 */ /* 0x000fe4000fffe0ff */
[----:B------:R-:W-:Y:S01]  /*74a0*/  UIADD3 UR8, UP0, UPT, UR52, 0x680, URZ ;  /* 0x0000068034087890 */ /* 0x000fe2000ff1e0ff */
[----:B------:R-:W-:Y:S01]  /*74b0*/  UMOV UR43, UR36 ;  /* 0x00000024002b7c82 */ /* 0x000fe20008000000 */
[----:B------:R-:W-:Y:S02]  /*74c0*/  UIADD3 UR5, UPT, UPT, UR41, 0x80, URZ ;  /* 0x0000008029057890 */ /* 0x000fe4000fffe0ff */
[----:B------:R-:W-:Y:S01]  /*74d0*/  MOV R97, UR4 ;  /* 0x0000000400617c02 */ /* 0x000fe20008000f00 */
[----:B------:R-:W-:Y:S02]  /*74e0*/  UIADD3.X UR9, UPT, UPT, URZ, UR53, URZ, UP0, !UPT ;  /* 0x00000035ff097290 */ /* 0x000fe400087fe4ff */
[----:B------:R-:W-:Y:S01]  /*74f0*/  UIADD3 UR4, UPT, UPT, UR48, 0x1400, URZ ;  /* 0x0000140030047890 */ /* 0x000fe2000fffe0ff */
[----:B------:R-:W-:Y:S01]  /*7500*/  R2UR UR40, R97 ;  /* 0x00000000612872ca */ /* 0x000fe200000e0000 */
[----:B------:R-:W-:Y:S01]  /*7510*/  UMOV UR6, UR42 ;  /* 0x0000002a00067c82 */ /* 0x000fe20008000000 */
[----:B------:R-:W-:Y:S11]  /*7520*/  UMOV UR7, UR36 ;  /* 0x0000002400077c82 */ /* 0x000ff60008000000 */
[----:B------:R2:W-:Y:S01]  /*7530*/  UTMASTG.3D [UR40], [UR8] ;  /* 0x00000028080073b5 */ /* 0x0005e20008010000 */
[----:B------:R2:W-:Y:S01]  /*7540*/  UTMASTG.3D [UR4], [UR8] ;  /* 0x00000004080073b5 */ /* 0x0005e20008010000 */
[----:B------:R0:W-:Y:S01]  /*7550*/  UTMACMDFLUSH ;  /* 0x00000000000079b7 */ /* 0x0001e20000000000 */
[----:B--2---:R-:W-:Y:S04]  /*7560*/  DEPBAR.LE SB0, 0x1 ;  /* 0x000080400000791a */ /* 0x004fe80000000000 */
.L_x_130:
[----:B------:R-:W-:Y:S05]  /*7570*/  BSYNC.RECONVERGENT B0 ;  /* 0x0000000000007941 */ /* 0x000fea0003800200 */
.L_x_129:
[----:B------:R-:W-:Y:S01]  /*7580*/  BAR.SYNC.DEFER_BLOCKING 0x1, 0x80 ;  /* 0x0042000000007b1d */ /* 0x000fe20000010000 */
[----:B------:R-:W-:Y:S01]  /*7590*/  ISETP.NE.AND P1, PT, R111, RZ, PT ;  /* 0x000000ff6f00720c */ /* 0x000fe20003f25270 */
[----:B------:R-:W-:Y:S01]  /*75a0*/  UISETP.NE.AND UP0, UPT, UR49, URZ, UPT ;  /* 0x000000ff3100728c */ /* 0x000fe2000bf05270 */
[----:B------:R-:W-:Y:S11]  /*75b0*/  LEA R2, R60, UR48, 0x3 ;  /* 0x000000303c027c11 */ /* 0x000ff6000f8e18ff */
[----:B------:R-:W-:Y:S01]  /*75c0*/  @P1 SHF.L.U32 R3, R101, 0x1f, RZ ;  /* 0x0000001f65031819 */ /* 0x000fe200000006ff */
[----:B------:R-:W-:Y:S06]  /*75d0*/  BRA.U !UP0, `(.L_x_131) ;  /* 0x0000000108247547 */ /* 0x000fec000b800000 */
[----:B------:R-:W-:Y:S01]  /*75e0*/  IMAD.U32 R4, RZ, RZ, UR51 ;  /* 0x00000033ff047e24 */ /* 0x000fe2000f8e00ff */
[----:B------:R-:W-:Y:S01]  /*75f0*/  MOV R0, UR37 ;  /* 0x0000002500007c02 */ /* 0x000fe20008000f00 */
[----:B------:R-:W-:Y:S03]  /*7600*/  UIADD3 UR51, UPT, UPT, UR51, 0x1, URZ ;  /* 0x0000000133337890 */ /* 0x000fe6000fffe0ff */
[----:B------:R-:W-:Y:S01]  /*7610*/  @P1 LEA R4, R4, UR48, 0x3 ;  /* 0x0000003004041c11 */ /* 0x000fe2000f8e18ff */
[----:B------:R-:W-:Y:S04]  /*7620*/  UISETP.NE.AND UP0, UPT, UR51, 0x4, UPT ;  /* 0x000000043300788c */ /* 0x000fe8000bf05270 */
[----:B------:R-:W-:Y:S01]  /*7630*/  @P1 VIADD R4, R4, 0x120 ;  /* 0x0000012004041836 */ /* 0x000fe20000000000 */
[----:B------:R-:W-:Y:S04]  /*7640*/  USEL UR51, UR51, URZ, UP0 ;  /* 0x000000ff33337287 */ /* 0x000fe80008000000 */
[----:B------:R-:W-:Y:S04]  /*7650*/  @P1 PRMT R0, R0, 0x654, R4 ;  /* 0x0000065400001816 */ /* 0x000fe80000000004 */
[----:B------:R2:W-:Y:S04]  /*7660*/  @P1 SYNCS.ARRIVE.TRANS64.RED.A1T0 RZ, [R0+URZ], RZ ;  /* 0x000000ff00ff19a7 */ /* 0x0005e800081004ff */
.L_x_131:
[----:B------:R-:W4:Y:S01]  /*7670*/  @P1 SYNCS.PHASECHK.TRANS64.TRYWAIT P0, [R2+URZ+0x100], R3 ;  /* 0x00010003020015a7 */ /* 0x000f2200080011ff */
[----:B------:R-:W-:Y:S01]  /*7680*/  BSSY B1, `(.L_x_132) ;  /* 0x0000016000017945 */ /* 0x000fe20003800000 */
[----:B----4-:R-:W-:Y:S03]  /*7690*/  @P1 SEL R61, RZ, 0x1, !P0 ;  /* 0x00000001ff3d1807 */ /* 0x010fe60004000000 */
[----:B------:R-:W-:Y:S05]  /*76a0*/  @!P1 BRA `(.L_x_133) ;  /* 0x00000000004c9947 */ /* 0x000fea0003800000 */
[----:B------:R-:W-:Y:S01]  /*76b0*/  ISETP.NE.AND P0, PT, R61, RZ, PT ;  /* 0x000000ff3d00720c */ /* 0x000fe20003f05270 */
[----:B------:R-:W-:Y:S01]  /*76c0*/  BSSY B0, `(.L_x_134) ;  /* 0x000000b000007945 */ /* 0x000fe20003800000 */
[----:B------:R-:W-:Y:S11]  /*76d0*/  ISETP.NE.AND P1, PT, R62, RZ, PT ;  /* 0x000000ff3e00720c */ /* 0x000ff60003f25270 */
[----:B------:R-:W-:Y:S02]  /*76e0*/  @!UPT UIADD3 URZ, UPT, UPT, URZ, URZ, URZ ;  /* 0x000000fffffff290 */ /* 0x000fe4000fffe0ff */
[C---:B------:R-:W-:Y:S01]  /*76f0*/  @P1 IMAD R6, R60.reuse, 0x2000, R104 ;  /* 0x000020003c061824 */ /* 0x040fe200078e0268 */
[C---:B------:R-:W-:Y:S01]  /*7700*/  @P1 LEA R4, R60.reuse, R102, 0xd ;  /* 0x000000663c041211 */ /* 0x040fe200078e68ff */
[C---:B------:R-:W-:Y:S02]  /*7710*/  @P1 IMAD R5, R60.reuse, 0x2000, R103 ;  /* 0x000020003c051824 */ /* 0x040fe400078e0267 */
[----:B------:R-:W-:Y:S01]  /*7720*/  @P1 IMAD R3, R60, 0x2000, R110 ;  /* 0x000020003c031824 */ /* 0x000fe200078e026e */
[----:B------:R-:W-:Y:S06]  /*7730*/  @P0 BRA `(.L_x_135) ;  /* 0x00000000000c0947 */ /* 0x000fec0003800000 */
[----:B--2---:R-:W-:Y:S04]  /*7740*/  SHF.L.U32 R0, R101, 0x1f, RZ ;  /* 0x0000001f65007819 */ /* 0x004fe800000006ff */
[----:B------:R-:W2:Y:S02]  /*7750*/  SYNCS.PHASECHK.TRANS64.TRYWAIT P0, [R2+URZ+0x100], R0 ;  /* 0x00010000020075a7 */ /* 0x000ea400080011ff */
[----:B--2---:R-:W-:Y:S05]  /*7760*/  @!P0 BRA `(.L_x_136) ;  /* 0x00000038000c8947 */ /* 0x004fea0003800000 */
.L_x_135:
[----:B------:R-:W-:Y:S05]  /*7770*/  BSYNC B0 ;  /* 0x0000000000007941 */ /* 0x000fea0003800000 */
.L_x_134:
[----:B------:R-:W-:Y:S02]  /*7780*/  ISETP.NE.AND P0, PT, R62, RZ, PT ;  /* 0x000000ff3e00720c */ /* 0x000fe40003f05270 */
[----:B------:R-:W-:Y:S11]  /*7790*/  IADD3 R60, PT, PT, R60, 0x1, RZ ;  /* 0x000000013c3c7810 */ /* 0x000ff60007ffe0ff */
[----:B------:R4:W1:Y:S04]  /*77a0*/  @P0 LDS.128 R56, [R6] ;  /* 0x0000000006380984 */ /* 0x0008680000000c00 */
[----:B------:R4:W1:Y:S04]  /*77b0*/  @P0 LDS.128 R64, [R5+0x10] ;  /* 0x0000100005400984 */ /* 0x0008680000000c00 */
[----:B------:R4:W1:Y:S04]  /*77c0*/  @P0 LDS.128 R72, [R4+0x20] ;  /* 0x0000200004480984 */ /* 0x0008680000000c00 */
[----:B------:R4:W1:Y:S02]  /*77d0*/  @P0 LDS.128 R80, [R3+0x30] ;  /* 0x0000300003500984 */ /* 0x0008640000000c00 */
.L_x_133:
[----:B------:R-:W-:Y:S05]  /*77e0*/  BSYNC B1 ;  /* 0x0000000000017941 */ /* 0x000fea0003800000 */
.L_x_132:
[----:B--2---:R-:W-:Y:S05]  /*77f0*/  VIADD R0, R48, 0x20 ;  /* 0x0000002030007836 */ /* 0x004fea0000000000 */
[----:B------:R-:W-:Y:S04]  /*7800*/  SHF.R.U32.HI R0, RZ, 0x15, R0 ;  /* 0x00000015ff007819 */ /* 0x000fe80000011600 */
[----:B------:R-:W-:Y:S11]  /*7810*/  LOP3.LUT P0, RZ, R0, 0x3, R96, 0x48, !PT ;  /* 0x0000000300ff7812 */ /* 0x000ff60007804860 */
[----:B------:R-:W-:Y:S02]  /*7820*/  @!UPT UIADD3 URZ, UPT, UPT, URZ, URZ, URZ ;  /* 0x000000fffffff290 */ /* 0x000fe4000fffe0ff */
[----:B------:R-:W-:Y:S05]  /*7830*/  @!P0 BRA `(.L_x_137) ;  /* 0x0000000000408947 */ /* 0x000fea0003800000 */
[----:B------:R-:W2:Y:S01]  /*7840*/  LDCU.64 UR8, c[0x4][0x70] ;  /* 0x01000e00ff0877ac */ /* 0x000ea20008000a00 */
[----:B----4-:R-:W-:Y:S01]  /*7850*/  MOV R3, 0x0 ;  /* 0x0000000000037802 */ /* 0x010fe20000000f00 */
[----:B------:R-:W-:Y:S02]  /*7860*/  HFMA2 R12, -RZ, RZ, 0, 5.9604644775390625e-08 ;  /* 0x00000001ff0c7431 */ /* 0x000fe400000001ff */
[----:B-1----:R-:W-:Y:S02]  /*7870*/  IMAD.MOV.U32 R8, RZ, RZ, 0x192 ;  /* 0x00000192ff087424 */ /* 0x002fe400078e00ff */
[----:B------:R-:W-:Y:S01]  /*7880*/  IMAD.MOV.U32 R13, RZ, RZ, RZ ;  /* 0x000000ffff0d7224 */ /* 0x000fe200078e00ff */
[----:B------:R-:W1:Y:S01]  /*7890*/  LDCU.64 UR6, c[0x4][0x78] ;  /* 0x01000f00ff0677ac */ /* 0x000e620008000a00 */
[----:B------:R-:W4:Y:S01]  /*78a0*/  LDC.64 R2, c[0x4][R3] ;  /* 0x0100000003027b82 */ /* 0x000f220000000a00 */
[----:B------:R-:W5:Y:S01]  /*78b0*/  LDCU.64 UR4, c[0x4][0x10] ;  /* 0x01000200ff0477ac */ /* 0x000f620008000a00 */
[----:B--2---:R-:W-:Y:S01]  /*78c0*/  MOV R5, UR9 ;  /* 0x0000000900057c02 */ /* 0x004fe20008000f00 */
[----:B------:R-:W-:Y:S01]  /*78d0*/  IMAD.U32 R4, RZ, RZ, UR8 ;  /* 0x00000008ff047e24 */ /* 0x000fe2000f8e00ff */
[----:B-1----:R-:W-:Y:S01]  /*78e0*/  MOV R7, UR7 ;  /* 0x0000000700077c02 */ /* 0x002fe20008000f00 */
[----:B------:R-:W-:Y:S01]  /*78f0*/  IMAD.U32 R6, RZ, RZ, UR6 ;  /* 0x00000006ff067e24 */ /* 0x000fe2000f8e00ff */
[----:B-----5:R-:W-:Y:S01]  /*7900*/  MOV R11, UR5 ;  /* 0x00000005000b7c02 */ /* 0x020fe20008000f00 */
[----:B------:R-:W-:Y:S02]  /*7910*/  IMAD.U32 R10, RZ, RZ, UR4 ;  /* 0x00000004ff0a7e24 */ /* 0x000fe4000f8e00ff */
[----:B------:R-:W-:Y:S07]  /*7920*/  LEPC R20, `(.L_x_137) ;  /* 0x000000001014794e */ /* 0x000fee0000000000 */
[----:B---34-:R-:W-:Y:S05]  /*7930*/  CALL.ABS.NOINC R2 ;  /* 0x0000000002007343 */ /* 0x018fea0003c00000 */
.L_x_137:
[----:B------:R-:W-:Y:S05]  /*7940*/  WARPSYNC.ALL ;  /* 0x0000000000007948 */ /* 0x000fea0003800000 */
[----:B------:R-:W-:Y:S01]  /*7950*/  R2UR UR4, R48 ;  /* 0x00000000300472ca */ /* 0x000fe200000e0000 */
[--C-:B-1--4-:R-:W-:Y:S01]  /*7960*/  HADD2.F32 R3, -RZ, R56.reuse.H0_H0 ;  /* 0x20000038ff037230 */ /* 0x112fe20000004100 */
[----:B------:R-:W-:Y:S01]  /*7970*/  ISETP.NE.AND P6, PT, R111, RZ, PT ;  /* 0x000000ff6f00720c */ /* 0x000fe20003fc5270 */
[--C-:B------:R-:W-:Y:S01]  /*7980*/  HADD2.F32 R51, -RZ, R57.reuse.H1_H1 ;  /* 0x30000039ff337230 */ /* 0x100fe20000004100 */
[----:B------:R-:W-:Y:S01]  /*7990*/  MOV R50, UR51 ;  /* 0x0000003300327c02 */ /* 0x000fe20008000f00 */
[----:B------:R-:W-:Y:S01]  /*79a0*/  BSSY.RECONVERGENT B0, `(.L_x_138) ;  /* 0x0000091000007945 */ /* 0x000fe20003800200 */
[----:B------:R-:W-:Y:S02]  /*79b0*/  MOV R63, UR37 ;  /* 0x00000025003f7c02 */ /* 0x000fe40008000f00 */
[----:B------:R-:W-:Y:S05]  /*79c0*/  ISETP.NE.AND P0, PT, R106, RZ, PT ;  /* 0x000000ff6a00720c */ /* 0x000fea0003f05270 */
[----:B------:R-:W1:Y:S02]  /*79d0*/  LDTM.x32 R4, tmem[UR4+0x20] ;  /* 0x00002004000479ee */ /* 0x000e6400082c0000 */
[----:B------:R-:W-:Y:S04]  /*79e0*/  @P6 LEA R50, R50, UR48, 0x3 ;  /* 0x0000003032326c11 */ /* 0x000fe8000f8e18ff */
[----:B------:R-:W-:Y:S04]  /*79f0*/  @P6 IADD3 R50, PT, PT, R50, 0x120, RZ ;  /* 0x0000012032326810 */ /* 0x000fe80007ffe0ff */
[----:B------:R-:W-:Y:S01]  /*7a00*/  @P6 PRMT R63, R63, 0x654, R50 ;  /* 0x000006543f3f6816 */ /* 0x000fe20000000032 */
[----:B------:R-:W-:Y:S02]  /*7a10*/  HADD2.F32 R50, -RZ, R57.H0_H0 ;  /* 0x20000039ff327230 */ /* 0x000fe40000004100 */
[C---:B-1----:R-:W-:Y:S01]  /*7a20*/  FMUL R0, R47.reuse, R4 ;  /* 0x000000042f007220 */ /* 0x042fe20000400000 */
[----:B------:R-:W-:Y:S02]  /*7a30*/  HADD2.F32 R4, -RZ, R56.H1_H1 ;  /* 0x30000038ff047230 */ /* 0x000fe40000004100 */
[C---:B------:R-:W-:Y:S01]  /*7a40*/  FMUL R2, R47.reuse, R5 ;  /* 0x000000052f027220 */ /* 0x040fe20000400000 */
[----:B------:R-:W-:Y:S01]  /*7a50*/  FMUL R7, R47, R7 ;  /* 0x000000072f077220 */ /* 0x000fe20000400000 */
[----:B------:R-:W-:Y:S01]  /*7a60*/  FFMA R0, R49, R3, R0 ;  /* 0x0000000331007223 */ /* 0x000fe20000000000 */
[----:B------:R-:W-:Y:S01]  /*7a70*/  FMUL R3, R47, R6 ;  /* 0x000000062f037220 */ /* 0x000fe20000400000 */
[----:B------:R-:W-:Y:S01]  /*7a80*/  FFMA R2, R49, R4, R2 ;  /* 0x0000000431027223 */ /* 0x000fe20000000002 */
[C---:B------:R-:W-:Y:S01]  /*7a90*/  FMUL R4, R47.reuse, R8 ;  /* 0x000000082f047220 */ /* 0x040fe20000400000 */
[----:B------:R-:W-:Y:S01]  /*7aa0*/  FMUL R8, R47, R12 ;  /* 0x0000000c2f087220 */ /* 0x000fe20000400000 */
[----:B------:R-:W-:Y:S01]  /*7ab0*/  FFMA R3, R49, R50, R3 ;  /* 0x0000003231037223 */ /* 0x000fe20000000003 */
[C---:B------:R-:W-:Y:S01]  /*7ac0*/  FMUL R12, R47.reuse, R16 ;  /* 0x000000102f0c7220 */ /* 0x040fe20000400000 */
[C---:B------:R-:W-:Y:S01]  /*7ad0*/  FMUL R16, R47.reuse, R20 ;  /* 0x000000142f107220 */ /* 0x040fe20000400000 */
[C---:B------:R-:W-:Y:S01]  /*7ae0*/  FMUL R20, R47.reuse, R24 ;  /* 0x000000182f147220 */ /* 0x040fe20000400000 */
[C---:B------:R-:W-:Y:S01]  /*7af0*/  FMUL R24, R47.reuse, R28 ;  /* 0x0000001c2f187220 */ /* 0x040fe20000400000 */
[C---:B------:R-:W-:Y:S01]  /*7b00*/  FMUL R28, R47.reuse, R32 ;  /* 0x000000202f1c7220 */ /* 0x040fe20000400000 */
[--C-:B------:R-:W-:Y:S01]  /*7b10*/  HADD2.F32 R32, -RZ, R58.reuse.H0_H0 ;  /* 0x2000003aff207230 */ /* 0x100fe20000004100 */
[----:B------:R-:W-:Y:S01]  /*7b20*/  F2FP.F16.F32.PACK_AB R52, R2, R0 ;  /* 0x000000000234723e */ /* 0x000fe200000000ff */
[----:B------:R-:W-:Y:S02]  /*7b30*/  HADD2.F32 R0, -RZ, R58.H1_H1 ;  /* 0x3000003aff007230 */ /* 0x000fe40000004100 */
[----:B------:R-:W-:Y:S01]  /*7b40*/  FMUL R5, R47, R9 ;  /* 0x000000092f057220 */ /* 0x000fe20000400000 */
[--C-:B------:R-:W-:Y:S02]  /*7b50*/  HADD2.F32 R2, -RZ, R59.reuse.H0_H0 ;  /* 0x2000003bff027230 */ /* 0x100fe40000004100 */
[C---:B------:R-:W-:Y:S01]  /*7b60*/  FFMA R7, R49.reuse, R51, R7 ;  /* 0x0000003331077223 */ /* 0x040fe20000000007 */
[C---:B------:R-:W-:Y:S01]  /*7b70*/  FFMA R4, R49.reuse, R32, R4 ;  /* 0x0000002031047223 */ /* 0x040fe20000000004 */
[----:B------:R-:W-:Y:S02]  /*7b80*/  HADD2.F32 R32, -RZ, R59.H1_H1 ;  /* 0x3000003bff207230 */ /* 0x000fe40000004100 */
[----:B------:R-:W-:Y:S01]  /*7b90*/  FFMA R5, R49, R0, R5 ;  /* 0x0000000031057223 */ /* 0x000fe20000000005 */
[--C-:B------:R-:W-:Y:S01]  /*7ba0*/  HADD2.F32 R0, -RZ, R64.reuse.H0_H0 ;  /* 0x20000040ff007230 */ /* 0x100fe20000004100 */
[----:B------:R-:W-:Y:S01]  /*7bb0*/  F2FP.F16.F32.PACK_AB R53, R7, R3 ;  /* 0x000000030735723e */ /* 0x000fe200000000ff */
[----:B------:R-:W-:Y:S01]  /*7bc0*/  FMUL R6, R47, R10 ;  /* 0x0000000a2f067220 */ /* 0x000fe20000400000 */
[--C-:B------:R-:W-:Y:S01]  /*7bd0*/  HADD2.F32 R3, -RZ, R65.reuse.H0_H0 ;  /* 0x20000041ff037230 */ /* 0x100fe20000004100 */
[----:B------:R-:W-:Y:S01]  /*7be0*/  F2FP.F16.F32.PACK_AB R54, R5, R4 ;  /* 0x000000040536723e */ /* 0x000fe200000000ff */
[----:B------:R-:W-:Y:S01]  /*7bf0*/  FMUL R11, R47, R11 ;  /* 0x0000000b2f0b7220 */ /* 0x000fe20000400000 */
[----:B------:R-:W-:Y:S01]  /*7c00*/  FFMA R6, R49, R2, R6 ;  /* 0x0000000231067223 */ /* 0x000fe20000000006 */
[----:B------:R-:W-:Y:S02]  /*7c10*/  HADD2.F32 R2, -RZ, R64.H1_H1 ;  /* 0x30000040ff027230 */ /* 0x000fe40000004100 */
[----:B------:R-:W-:Y:S01]  /*7c20*/  FMUL R9, R47, R13 ;  /* 0x0000000d2f097220 */ /* 0x000fe20000400000 */
[C---:B------:R-:W-:Y:S01]  /*7c30*/  FFMA R11, R49.reuse, R32, R11 ;  /* 0x00000020310b7223 */ /* 0x040fe2000000000b */
[----:B------:R-:W-:Y:S01]  /*7c40*/  FFMA R8, R49, R0, R8 ;  /* 0x0000000031087223 */ /* 0x000fe20000000008 */
[C---:B------:R-:W-:Y:S01]  /*7c50*/  FMUL R10, R47.reuse, R14 ;  /* 0x0000000e2f0a7220 */ /* 0x040fe20000400000 */
[----:B------:R-:W-:Y:S02]  /*7c60*/  HADD2.F32 R0, -RZ, R65.H1_H1 ;  /* 0x30000041ff007230 */ /* 0x000fe40000004100 */
[----:B------:R-:W-:Y:S01]  /*7c70*/  FMUL R15, R47, R15 ;  /* 0x0000000f2f0f7220 */ /* 0x000fe20000400000 */
[C---:B------:R-:W-:Y:S01]  /*7c80*/  FFMA R9, R49.reuse, R2, R9 ;  /* 0x0000000231097223 */ /* 0x040fe20000000009 */
[C---:B------:R-:W-:Y:S01]  /*7c90*/  FFMA R10, R49.reuse, R3, R10 ;  /* 0x00000003310a7223 */ /* 0x040fe2000000000a */
[--C-:B------:R-:W-:Y:S02]  /*7ca0*/  HADD2.F32 R2, -RZ, R66.reuse.H0_H0 ;  /* 0x20000042ff027230 */ /* 0x100fe40000004100 */
[----:B------:R-:W-:Y:S01]  /*7cb0*/  FFMA R15, R49, R0, R15 ;  /* 0x00000000310f7223 */ /* 0x000fe2000000000f */
[----:B------:R-:W-:Y:S02]  /*7cc0*/  HADD2.F32 R3, -RZ, R66.H1_H1 ;  /* 0x30000042ff037230 */ /* 0x000fe40000004100 */
[C---:B------:R-:W-:Y:S01]  /*7cd0*/  FMUL R13, R47.reuse, R17 ;  /* 0x000000112f0d7220 */ /* 0x040fe20000400000 */
[--C-:B------:R-:W-:Y:S02]  /*7ce0*/  HADD2.F32 R0, -RZ, R67.reuse.H0_H0 ;  /* 0x20000043ff007230 */ /* 0x100fe40000004100 */
[----:B------:R-:W-:Y:S01]  /*7cf0*/  FMUL R14, R47, R18 ;  /* 0x000000122f0e7220 */ /* 0x000fe20000400000 */
[C---:B------:R-:W-:Y:S01]  /*7d00*/  FFMA R12, R49.reuse, R2, R12 ;  /* 0x00000002310c7223 */ /* 0x040fe2000000000c */
[C---:B------:R-:W-:Y:S01]  /*7d10*/  FFMA R13, R49.reuse, R3, R13 ;  /* 0x00000003310d7223 */ /* 0x040fe2000000000d */
[----:B------:R-:W-:Y:S02]  /*7d20*/  HADD2.F32 R2, -RZ, R67.H1_H1 ;  /* 0x30000043ff027230 */ /* 0x000fe40000004100 */
[----:B------:R-:W-:Y:S01]  /*7d30*/  FFMA R14, R49, R0, R14 ;  /* 0x00000000310e7223 */ /* 0x000fe2000000000e */
[C---:B------:R-:W-:Y:S01]  /*7d40*/  FMUL R19, R47.reuse, R19 ;  /* 0x000000132f137220 */ /* 0x040fe20000400000 */
[--C-:B------:R-:W-:Y:S02]  /*7d50*/  HADD2.F32 R0, -RZ, R72.reuse.H0_H0 ;  /* 0x20000048ff007230 */ /* 0x100fe40000004100 */
[----:B------:R-:W-:Y:S01]  /*7d60*/  FMUL R17, R47, R21 ;  /* 0x000000152f117220 */ /* 0x000fe20000400000 */
[--C-:B------:R-:W-:Y:S02]  /*7d70*/  HADD2.F32 R3, -RZ, R73.reuse.H0_H0 ;  /* 0x20000049ff037230 */ /* 0x100fe40000004100 */
[C---:B------:R-:W-:Y:S01]  /*7d80*/  FFMA R19, R49.reuse, R2, R19 ;  /* 0x0000000231137223 */ /* 0x040fe20000000013 */
[----:B------:R-:W-:Y:S02]  /*7d90*/  HADD2.F32 R2, -RZ, R72.H1_H1 ;  /* 0x30000048ff027230 */ /* 0x000fe40000004100 */
        /* <DEDUP_REMOVED lines=9> */
[----:B------:R-:W-:Y:S01]  /*7e30*/  FMUL R21, R47, R25 ;  /* 0x000000192f157220 */ /* 0x000fe20000400000 */
[----:B------:R-:W-:Y:S01]  /*7e40*/  F2FP.F16.F32.PACK_AB R55, R11, R6 ;  /* 0x000000060b37723e */ /* 0x000fe200000000ff */
[--C-:B------:R-:W-:Y:S02]  /*7e50*/  HADD2.F32 R3, -RZ, R75.reuse.H0_H0 ;  /* 0x2000004bff037230 */ /* 0x100fe40000004100 */
[----:B------:R-:W-:Y:S01]  /*7e60*/  FMUL R22, R47, R26 ;  /* 0x0000001a2f167220 */ /* 0x000fe20000400000 */
[C---:B------:R-:W-:Y:S01]  /*7e70*/  FFMA R20, R49.reuse, R2, R20 ;  /* 0x0000000231147223 */ /* 0x040fe20000000014 */
[C---:B------:R-:W-:Y:S01]  /*7e80*/  FFMA R21, R49.reuse, R0, R21 ;  /* 0x0000000031157223 */ /* 0x040fe20000000015 */
[----:B------:R1:W-:Y:S01]  /*7e90*/  STS.128 [R104+0x2000], R52 ;  /* 0x0020003468007388 */ /* 0x0003e20000000c00 */
[----:B------:R-:W-:Y:S02]  /*7ea0*/  HADD2.F32 R0, -RZ, R75.H1_H1 ;  /* 0x3000004bff007230 */ /* 0x000fe40000004100 */
[----:B------:R-:W-:Y:S01]  /*7eb0*/  FFMA R22, R49, R3, R22 ;  /* 0x0000000331167223 */ /* 0x000fe20000000016 */
[----:B------:R-:W-:Y:S01]  /*7ec0*/  FMUL R27, R47, R27 ;  /* 0x0000001b2f1b7220 */ /* 0x000fe20000400000 */
[--C-:B------:R-:W-:Y:S01]  /*7ed0*/  HADD2.F32 R2, -RZ, R80.reuse.H0_H0 ;  /* 0x20000050ff027230 */ /* 0x100fe20000004100 */
[----:B------:R-:W-:Y:S01]  /*7ee0*/  F2FP.F16.F32.PACK_AB R8, R9, R8 ;  /* 0x000000080908723e */ /* 0x000fe200000000ff */
[----:B------:R-:W-:Y:S01]  /*7ef0*/  HADD2.F32 R3, -RZ, R80.H1_H1 ;  /* 0x30000050ff037230 */ /* 0x000fe20000004100 */
[----:B------:R-:W-:Y:S01]  /*7f00*/  F2FP.F16.F32.PACK_AB R9, R15, R10 ;  /* 0x0000000a0f09723e */ /* 0x000fe200000000ff */
[----:B------:R-:W-:Y:S01]  /*7f10*/  FMUL R25, R47, R29 ;  /* 0x0000001d2f197220 */ /* 0x000fe20000400000 */
[--C-:B------:R-:W-:Y:S01]  /*7f20*/  HADD2.F32 R4, -RZ, R81.reuse.H0_H0 ;  /* 0x20000051ff047230 */ /* 0x100fe20000004100 */
[----:B------:R-:W-:Y:S01]  /*7f30*/  F2FP.F16.F32.PACK_AB R10, R13, R12 ;  /* 0x0000000c0d0a723e */ /* 0x000fe200000000ff */
[----:B------:R-:W-:Y:S01]  /*7f40*/  FMUL R26, R47, R30 ;  /* 0x0000001e2f1a7220 */ /* 0x000fe20000400000 */
[----:B------:R-:W-:Y:S01]  /*7f50*/  F2FP.F16.F32.PACK_AB R11, R19, R14 ;  /* 0x0000000e130b723e */ /* 0x000fe200000000ff */
[C---:B------:R-:W-:Y:S01]  /*7f60*/  FFMA R27, R49.reuse, R0, R27 ;  /* 0x00000000311b7223 */ /* 0x040fe2000000001b */
[C---:B------:R-:W-:Y:S01]  /*7f70*/  FFMA R24, R49.reuse, R2, R24 ;  /* 0x0000000231187223 */ /* 0x040fe20000000018 */
[----:B------:R-:W-:Y:S02]  /*7f80*/  HADD2.F32 R0, -RZ, R81.H1_H1 ;  /* 0x30000051ff007230 */ /* 0x000fe40000004100 */
[----:B------:R-:W-:Y:S01]  /*7f90*/  FFMA R25, R49, R3, R25 ;  /* 0x0000000331197223 */ /* 0x000fe20000000019 */
[----:B------:R1:W-:Y:S01]  /*7fa0*/  STS.128 [R103+0x2010], R8 ;  /* 0x0020100867007388 */ /* 0x0003e20000000c00 */
[----:B------:R-:W-:Y:S01]  /*7fb0*/  FMUL R31, R47, R31 ;  /* 0x0000001f2f1f7220 */ /* 0x000fe20000400000 */
[--C-:B------:R-:W-:Y:S02]  /*7fc0*/  HADD2.F32 R2, -RZ, R82.reuse.H0_H0 ;  /* 0x20000052ff027230 */ /* 0x100fe40000004100 */
[----:B------:R-:W-:Y:S01]  /*7fd0*/  FFMA R26, R49, R4, R26 ;  /* 0x00000004311a7223 */ /* 0x000fe2000000001a */
[----:B------:R-:W-:Y:S02]  /*7fe0*/  HADD2.F32 R3, -RZ, R82.H1_H1 ;  /* 0x30000052ff037230 */ /* 0x000fe40000004100 */
[----:B------:R-:W-:Y:S01]  /*7ff0*/  FMUL R29, R47, R33 ;  /* 0x000000212f1d7220 */ /* 0x000fe20000400000 */
[--C-:B------:R-:W-:Y:S01]  /*8000*/  HADD2.F32 R4, -RZ, R83.reuse.H0_H0 ;  /* 0x20000053ff047230 */ /* 0x100fe20000004100 */
[----:B------:R-:W-:Y:S01]  /*8010*/  F2FP.F16.F32.PACK_AB R16, R17, R16 ;  /* 0x000000101110723e */ /* 0x000fe200000000ff */
[----:B------:R-:W-:Y:S01]  /*8020*/  FMUL R30, R47, R34 ;  /* 0x000000222f1e7220 */ /* 0x000fe20000400000 */
        /* <DEDUP_REMOVED lines=14> */
[----:B------:R-:W-:Y:S02]  /*8110*/  F2FP.F16.F32.PACK_AB R27, R35, R30 ;  /* 0x0000001e231b723e */ /* 0x000fe400000000ff */
[----:B------:R-:W-:Y:S02]  /*8120*/  LEA R0, R60, UR48, 0x3 ;  /* 0x000000303c007c11 */ /* 0x000fe4000f8e18ff */
[----:B------:R-:W-:Y:S01]  /*8130*/  @P6 SHF.L.U32 R2, R101, 0x1f, RZ ;  /* 0x0000001f65026819 */ /* 0x000fe200000006ff */
        /* <DEDUP_REMOVED lines=9> */
[----:B------:R-:W-:Y:S02]  /*81d0*/  UIADD3 UR12, UP0, UPT, UR52, 0x680, URZ ;  /* 0x00000680340c7890 */ /* 0x000fe4000ff1e0ff */
[----:B------:R-:W-:Y:S02]  /*81e0*/  UIADD3 UR9, UPT, UPT, UR41, 0x20, URZ ;  /* 0x0000002029097890 */ /* 0x000fe4000fffe0ff */
[----:B------:R-:W-:Y:S02]  /*81f0*/  UIADD3 UR8, UPT, UPT, UR48, 0x2400, URZ ;  /* 0x0000240030087890 */ /* 0x000fe4000fffe0ff */
[----:B------:R-:W-:Y:S01]  /*8200*/  UIADD3.X UR13, UPT, UPT, URZ, UR53, URZ, UP0, !UPT ;  /* 0x00000035ff0d7290 */ /* 0x000fe200087fe4ff */
[----:B------:R-:W-:Y:S01]  /*8210*/  UMOV UR10, UR42 ;  /* 0x0000002a000a7c82 */ /* 0x000fe20008000000 */
[----:B------:R-:W-:Y:S01]  /*8220*/  UMOV UR11, UR36 ;  /* 0x00000024000b7c82 */ /* 0x000fe20008000000 */
[----:B------:R-:W-:Y:S02]  /*8230*/  UIADD3 UR5, UPT, UPT, UR41, 0xa0, URZ ;  /* 0x000000a029057890 */ /* 0x000fe4000fffe0ff */
[----:B------:R-:W-:Y:S01]  /*8240*/  UIADD3 UR4, UPT, UPT, UR48, 0x3400, URZ ;  /* 0x0000340030047890 */ /* 0x000fe2000fffe0ff */
[----:B------:R-:W-:Y:S03]  /*8250*/  UMOV UR6, UR42 ;  /* 0x0000002a00067c82 */ /* 0x000fe60008000000 */
[----:B------:R2:W-:Y:S01]  /*8260*/  UTMASTG.3D [UR8], [UR12] ;  /* 0x000000080c0073b5 */ /* 0x0005e20008010000 */
[----:B------:R-:W-:Y:S04]  /*8270*/  UMOV UR7, UR36 ;  /* 0x0000002400077c82 */ /* 0x000fe80008000000 */
[----:B------:R2:W-:Y:S01]  /*8280*/  UTMASTG.3D [UR4], [UR12] ;  /* 0x000000040c0073b5 */ /* 0x0005e20008010000 */
[----:B------:R0:W-:Y:S01]  /*8290*/  UTMACMDFLUSH ;  /* 0x00000000000079b7 */ /* 0x0001e20000000000 */
[----:B--2---:R-:W-:Y:S04]  /*82a0*/  DEPBAR.LE SB0, 0x1 ;  /* 0x000080400000791a */ /* 0x004fe80000000000 */
.L_x_139:
[----:B------:R-:W-:Y:S05]  /*82b0*/  BSYNC.RECONVERGENT B0 ;  /* 0x0000000000007941 */ /* 0x000fea0003800200 */
.L_x_138:
[----:B------:R-:W-:Y:S01]  /*82c0*/  BAR.SYNC.DEFER_BLOCKING 0x1, 0x80 ;  /* 0x0042000000007b1d */ /* 0x000fe20000010000 */
[----:B------:R-:W-:Y:S04]  /*82d0*/  UIADD3 UR40, UPT, UPT, UR51, 0x1, URZ ;  /* 0x0000000133287890 */ /* 0x000fe8000fffe0ff */
[----:B------:R-:W-:Y:S04]  /*82e0*/  UISETP.NE.AND UP0, UPT, UR40, 0x4, UPT ;  /* 0x000000042800788c */ /* 0x000fe8000bf05270 */
[----:B------:R-:W-:Y:S01]  /*82f0*/  USEL UR40, UR40, URZ, UP0 ;  /* 0x000000ff28287287 */ /* 0x000fe20008000000 */
[----:B------:R2:W-:Y:S01]  /*8300*/  @P6 SYNCS.ARRIVE.TRANS64.RED.A1T0 RZ, [R63+URZ], RZ ;  /* 0x000000ff3fff69a7 */ /* 0x0005e200081004ff */
[----:B------:R-:W-:Y:S01]  /*8310*/  BSSY B1, `(.L_x_140) ;  /* 0x0000017000017945 */ /* 0x000fe20003800000 */
[----:B------:R-:W4:Y:S02]  /*8320*/  @P6 SYNCS.PHASECHK.TRANS64.TRYWAIT P0, [R0+URZ+0x100], R2 ;  /* 0x00010002000065a7 */ /* 0x000f2400080011ff */
[----:B----4-:R-:W-:Y:S01]  /*8330*/  @P6 SEL R61, RZ, 0x1, !P0 ;  /* 0x00000001ff3d6807 */ /* 0x010fe20004000000 */
[----:B--2---:R-:W-:Y:S06]  /*8340*/  @!P6 BRA `(.L_x_141) ;  /* 0x00000000004ce947 */ /* 0x004fec0003800000 */
        /* <DEDUP_REMOVED lines=9> */
[----:B------:R-:W-:Y:S04]  /*83e0*/  SHF.L.U32 R6, R101, 0x1f, RZ ;  /* 0x0000001f65067819 */ /* 0x000fe800000006ff */
[----:B------:R-:W2:Y:S02]  /*83f0*/  SYNCS.PHASECHK.TRANS64.TRYWAIT P0, [R0+URZ+0x100], R6 ;  /* 0x00010006000075a7 */ /* 0x000ea400080011ff */
[----:B--2---:R-:W-:Y:S05]  /*8400*/  @!P0 BRA `(.L_x_144) ;  /* 0x0000002800f88947 */ /* 0x004fea0003800000 */
.L_x_143:
[----:B------:R-:W-:Y:S05]  /*8410*/  BSYNC B0 ;  /* 0x0000000000007941 */ /* 0x000fea0003800000 */
.L_x_142:
[----:B------:R-:W-:Y:S02]  /*8420*/  ISETP.NE.AND P0, PT, R62, RZ, PT ;  /* 0x000000ff3e00720c */ /* 0x000fe40003f05270 */
[----:B------:R-:W-:Y:S11]  /*8430*/  IADD3 R60, PT, PT, R60, 0x1, RZ ;  /* 0x000000013c3c7810 */ /* 0x000ff60007ffe0ff */
[----:B------:R4:W1:Y:S04]  /*8440*/  @P0 LDS.128 R56, [R5] ;  /* 0x0000000005380984 */ /* 0x0008680000000c00 */
[----:B------:R4:W1:Y:S04]  /*8450*/  @P0 LDS.128 R64, [R4+0x10] ;  /* 0x0000100004400984 */ /* 0x0008680000000c00 */
[----:B------:R4:W1:Y:S04]  /*8460*/  @P0 LDS.128 R72, [R3+0x20] ;  /* 0x0000200003480984 */ /* 0x0008680000000c00 */
[----:B------:R4:W1:Y:S02]  /*8470*/  @P0 LDS.128 R80, [R2+0x30] ;  /* 0x0000300002500984 */ /* 0x0008640000000c00 */
.L_x_141:
[----:B------:R-:W-:Y:S05]  /*8480*/  BSYNC B1 ;  /* 0x0000000000017941 */ /* 0x000fea0003800000 */
.L_x_140:
        /* <DEDUP_REMOVED lines=21> */
.L_x_145:
        /* <DEDUP_REMOVED lines=151> */
.L_x_147:
[----:B------:R-:W-:Y:S05]  /*8f50*/  BSYNC.RECONVERGENT B0 ;  /* 0x0000000000007941 */ /* 0x000fea0003800200 */
.L_x_146:
        /* <DEDUP_REMOVED lines=21> */
.L_x_151:
[----:B------:R-:W-:Y:S05]  /*90b0*/  BSYNC B0 ;  /* 0x0000000000007941 */ /* 0x000fea0003800000 */
.L_x_150:
[----:B------:R-:W-:Y:S11]  /*90c0*/  ISETP.NE.AND P0, PT, R62, RZ, PT ;  /* 0x000000ff3e00720c */ /* 0x000ff60003f05270 */
[----:B------:R-:W-:Y:S02]  /*90d0*/  @!UPT UIADD3 URZ, UPT, UPT, URZ, URZ, URZ ;  /* 0x000000fffffff290 */ /* 0x000fe4000fffe0ff */
[----:B------:R4:W1:Y:S04]  /*90e0*/  @P0 LDS.128 R56, [R4] ;  /* 0x0000000004380984 */ /* 0x0008680000000c00 */
[----:B------:R4:W1:Y:S04]  /*90f0*/  @P0 LDS.128 R64, [R3+0x10] ;  /* 0x0000100003400984 */ /* 0x0008680000000c00 */
[----:B------:R4:W1:Y:S04]  /*9100*/  @P0 LDS.128 R72, [R2+0x20] ;  /* 0x0000200002480984 */ /* 0x0008680000000c00 */
[----:B------:R4:W1:Y:S02]  /*9110*/  @P0 LDS.128 R80, [R60+0x30] ;  /* 0x000030003c500984 */ /* 0x0008640000000c00 */
.L_x_149:
[----:B------:R-:W-:Y:S05]  /*9120*/  BSYNC B1 ;  /* 0x0000000000017941 */ /* 0x000fea0003800000 */
.L_x_148:
        /* <DEDUP_REMOVED lines=21> */
.L_x_153:
[----:B------:R-:W-:Y:S01]  /*9280*/  ISETP.NE.AND P0, PT, R106, RZ, PT ;  /* 0x000000ff6a00720c */ /* 0x000fe20003f05270 */
[----:B------:R-:W-:Y:S05]  /*9290*/  WARPSYNC.ALL ;  /* 0x0000000000007948 */ /* 0x000fea0003800000 */
[----:B------:R-:W-:Y:S01]  /*92a0*/  R2UR UR4, R48 ;  /* 0x00000000300472ca */ /* 0x000fe200000e0000 */
[--C-:B-1----:R-:W-:Y:S01]  /*92b0*/  HADD2.F32 R48, -RZ, R56.reuse.H0_H0 ;  /* 0x20000038ff307230 */ /* 0x102fe20000004100 */
[----:B------:R-:W-:Y:S01]  /*92c0*/  IADD3 R112, PT, PT, R112, 0x190, RZ ;  /* 0x0000019070707810 */ /* 0x000fe20007ffe0ff */
[----:B------:R-:W-:Y:S01]  /*92d0*/  HADD2.F32 R50, -RZ, R56.H1_H1 ;  /* 0x30000038ff327230 */ /* 0x000fe20000004100 */
[----:B------:R-:W-:Y:S01]  /*92e0*/  BSSY.RECONVERGENT B0, `(.L_x_154) ;  /* 0x000008d000007945 */ /* 0x000fe20003800200 */
[--C-:B------:R-:W-:Y:S01]  /*92f0*/  HADD2.F32 R51, -RZ, R57.reuse.H0_H0 ;  /* 0x20000039ff337230 */ /* 0x100fe20000004100 */
[----:B------:R-:W-:Y:S01]  /*9300*/  LOP3.LUT R112, R112, 0xfefffff8, RZ, 0xc0, !PT ;  /* 0xfefffff870707812 */ /* 0x000fe200078ec0ff */
[----:B------:R-:W-:Y:S02]  /*9310*/  HADD2.F32 R52, -RZ, R57.H1_H1 ;  /* 0x30000039ff347230 */ /* 0x000fe40000004100 */
[--C-:B------:R-:W-:Y:S02]  /*9320*/  HADD2.F32 R53, -RZ, R58.reuse.H0_H0 ;  /* 0x2000003aff357230 */ /* 0x100fe40000004100 */
[----:B------:R-:W-:Y:S02]  /*9330*/  HADD2.F32 R54, -RZ, R58.H1_H1 ;  /* 0x3000003aff367230 */ /* 0x000fe40000004100 */
[----:B----4-:R-:W1:Y:S01]  /*9340*/  LDTM.x32 R4, tmem[UR4+0x60] ;  /* 0x00006004000479ee */ /* 0x010e6200082c0000 */
[----:B------:R-:W-:Y:S01]  /*9350*/  NOP ;  /* 0x0000000000007918 */ /* 0x000fe20000000000 */
[----:B-1----:R1:W-:Y:S01]  /*9360*/  SYNCS.ARRIVE.TRANS64.RED.A1T0 RZ, [R112+URZ], RZ ;  /* 0x000000ff70ff79a7 */ /* 0x0023e200081004ff */
[--C-:B------:R-:W-:Y:S02]  /*9370*/  HADD2.F32 R55, -RZ, R59.reuse.H0_H0 ;  /* 0x2000003bff377230 */ /* 0x100fe40000004100 */
[----:B------:R-:W-:Y:S02]  /*9380*/  HADD2.F32 R56, -RZ, R59.H1_H1 ;  /* 0x3000003bff387230 */ /* 0x000fe40000004100 */
        /* <DEDUP_REMOVED lines=9> */
[C---:B------:R-:W-:Y:S01]  /*9420*/  FMUL R4, R47.reuse, R4 ;  /* 0x000000042f047220 */ /* 0x040fe20000400000 */
[C---:B------:R-:W-:Y:S01]  /*9430*/  FMUL R5, R47.reuse, R5 ;  /* 0x000000052f057220 */ /* 0x040fe20000400000 */
[C---:B------:R-:W-:Y:S01]  /*9440*/  FMUL R6, R47.reuse, R6 ;  /* 0x000000062f067220 */ /* 0x040fe20000400000 */
[----:B------:R-:W-:Y:S01]  /*9450*/  FMUL R7, R47, R7 ;  /* 0x000000072f077220 */ /* 0x000fe20000400000 */
[C---:B------:R-:W-:Y:S01]  /*9460*/  FFMA R4, R49.reuse, R48, R4 ;  /* 0x0000003031047223 */ /* 0x040fe20000000004 */
[C---:B------:R-:W-:Y:S01]  /*9470*/  FFMA R5, R49.reuse, R50, R5 ;  /* 0x0000003231057223 */ /* 0x040fe20000000005 */
[C---:B------:R-:W-:Y:S01]  /*9480*/  FFMA R6, R49.reuse, R51, R6 ;  /* 0x0000003331067223 */ /* 0x040fe20000000006 */
[----:B------:R-:W-:Y:S01]  /*9490*/  FFMA R7, R49, R52, R7 ;  /* 0x0000003431077223 */ /* 0x000fe20000000007 */
[C---:B------:R-:W-:Y:S01]  /*94a0*/  FMUL R8, R47.reuse, R8 ;  /* 0x000000082f087220 */ /* 0x040fe20000400000 */
[----:B------:R-:W-:Y:S01]  /*94b0*/  FMUL R9, R47, R9 ;  /* 0x000000092f097220 */ /* 0x000fe20000400000 */
[----:B------:R-:W-:Y:S01]  /*94c0*/  F2FP.F16.F32.PACK_AB R4, R5, R4 ;  /* 0x000000040504723e */ /* 0x000fe200000000ff */
[----:B------:R-:W-:Y:S01]  /*94d0*/  FMUL R10, R47, R10 ;  /* 0x0000000a2f0a7220 */ /* 0x000fe20000400000 */
[----:B------:R-:W-:Y:S01]  /*94e0*/  F2FP.F16.F32.PACK_AB R5, R7, R6 ;  /* 0x000000060705723e */ /* 0x000fe200000000ff */
[C---:B------:R-:W-:Y:S01]  /*94f0*/  FFMA R8, R49.reuse, R53, R8 ;  /* 0x0000003531087223 */ /* 0x040fe20000000008 */
[C---:B------:R-:W-:Y:S01]  /*9500*/  FFMA R9, R49.reuse, R54, R9 ;  /* 0x0000003631097223 */ /* 0x040fe20000000009 */
[----:B------:R-:W-:Y:S01]  /*9510*/  FFMA R10, R49, R55, R10 ;  /* 0x00000037310a7223 */ /* 0x000fe2000000000a */
[C---:B------:R-:W-:Y:S01]  /*9520*/  FMUL R11, R47.reuse, R11 ;  /* 0x0000000b2f0b7220 */ /* 0x040fe20000400000 */
[C---:B------:R-:W-:Y:S01]  /*9530*/  FMUL R0, R47.reuse, R12 ;  /* 0x0000000c2f007220 */ /* 0x040fe20000400000 */
[----:B------:R-:W-:Y:S01]  /*9540*/  FMUL R2, R47, R13 ;  /* 0x0000000d2f027220 */ /* 0x000fe20000400000 */
[----:B------:R-:W-:Y:S01]  /*9550*/  F2FP.F16.F32.PACK_AB R6, R9, R8 ;  /* 0x000000080906723e */ /* 0x000fe200000000ff */
[C---:B------:R-:W-:Y:S01]  /*9560*/  FFMA R11, R49.reuse, R56, R11 ;  /* 0x00000038310b7223 */ /* 0x040fe2000000000b */
[C---:B------:R-:W-:Y:S01]  /*9570*/  FFMA R0, R49.reuse, R57, R0 ;  /* 0x0000003931007223 */ /* 0x040fe20000000000 */
[----:B------:R-:W-:Y:S01]  /*9580*/  FFMA R2, R49, R58, R2 ;  /* 0x0000003a31027223 */ /* 0x000fe20000000002 */
[C---:B------:R-:W-:Y:S01]  /*9590*/  FMUL R3, R47.reuse, R14 ;  /* 0x0000000e2f037220 */ /* 0x040fe20000400000 */
[C---:B------:R-:W-:Y:S01]  /*95a0*/  FMUL R15, R47.reuse, R15 ;  /* 0x0000000f2f0f7220 */ /* 0x040fe20000400000 */
[C---:B------:R-:W-:Y:S01]  /*95b0*/  FMUL R12, R47.reuse, R16 ;  /* 0x000000102f0c7220 */ /* 0x040fe20000400000 */
[----:B------:R-:W-:Y:S01]  /*95c0*/  FMUL R13, R47, R17 ;  /* 0x000000112f0d7220 */ /* 0x000fe20000400000 */
[----:B------:R-:W-:Y:S01]  /*95d0*/  FFMA R3, R49, R59, R3 ;  /* 0x0000003b31037223 */ /* 0x000fe20000000003 */
[----:B------:R-:W-:Y:S01]  /*95e0*/  FMUL R14, R47, R18 ;  /* 0x000000122f0e7220 */ /* 0x000fe20000400000 */
[----:B------:R-:W-:Y:S01]  /*95f0*/  FFMA R15, R49, R60, R15 ;  /* 0x0000003c310f7223 */ /* 0x000fe2000000000f */
[----:B------:R-:W-:Y:S01]  /*9600*/  FMUL R19, R47, R19 ;  /* 0x000000132f137220 */ /* 0x000fe20000400000 */
[----:B------:R-:W-:Y:S01]  /*9610*/  F2FP.F16.F32.PACK_AB R7, R11, R10 ;  /* 0x0000000a0b07723e */ /* 0x000fe200000000ff */
[----:B------:R-:W-:Y:S01]  /*9620*/  FFMA R12, R49, R61, R12 ;  /* 0x0000003d310c7223 */ /* 0x000fe2000000000c */
[----:B------:R-:W-:Y:S02]  /*9630*/  HADD2.F32 R66, -RZ, R72.H1_H1 ;  /* 0x30000048ff427230 */ /* 0x000fe40000004100 */
[----:B------:R-:W-:Y:S01]  /*9640*/  FMUL R16, R47, R20 ;  /* 0x000000142f107220 */ /* 0x000fe20000400000 */
[----:B------:R-:W-:Y:S01]  /*9650*/  FFMA R13, R49, R62, R13 ;  /* 0x0000003e310d7223 */ /* 0x000fe2000000000d */
[----:B------:R1:W-:Y:S01]  /*9660*/  STS.128 [R104+0x6000], R4 ;  /* 0x0060000468007388 */ /* 0x0003e20000000c00 */
[--C-:B------:R-:W-:Y:S02]  /*9670*/  HADD2.F32 R67, -RZ, R73.reuse.H0_H0 ;  /* 0x20000049ff437230 */ /* 0x100fe40000004100 */
[----:B------:R-:W-:Y:S01]  /*9680*/  FMUL R17, R47, R21 ;  /* 0x000000152f117220 */ /* 0x000fe20000400000 */
[----:B------:R-:W-:Y:S01]  /*9690*/  FFMA R14, R49, R63, R14 ;  /* 0x0000003f310e7223 */ /* 0x000fe2000000000e */
[----:B------:R-:W-:Y:S02]  /*96a0*/  HADD2.F32 R68, -RZ, R73.H1_H1 ;  /* 0x30000049ff447230 */ /* 0x000fe40000004100 */
[----:B------:R-:W-:Y:S01]  /*96b0*/  FMUL R18, R47, R22 ;  /* 0x000000162f127220 */ /* 0x000fe20000400000 */
[----:B------:R-:W-:Y:S01]  /*96c0*/  FFMA R19, R49, R64, R19 ;  /* 0x0000004031137223 */ /* 0x000fe20000000013 */
        /* <DEDUP_REMOVED lines=14> */
[----:B------:R-:W-:Y:S01]  /*97b0*/  F2FP.F16.F32.PACK_AB R8, R2, R0 ;  /* 0x000000000208723e */ /* 0x000fe200000000ff */
[----:B------:R-:W-:Y:S01]  /*97c0*/  FFMA R20, R49, R69, R20 ;  /* 0x0000004531147223 */ /* 0x000fe20000000014 */
[----:B------:R-:W-:Y:S01]  /*97d0*/  F2FP.F16.F32.PACK_AB R9, R15, R3 ;  /* 0x000000030f09723e */ /* 0x000fe200000000ff */
[----:B------:R-:W-:Y:S01]  /*97e0*/  HADD2.F32 R74, -RZ, R80.H1_H1 ;  /* 0x30000050ff4a7230 */ /* 0x000fe20000004100 */
[----:B------:R-:W-:Y:S01]  /*97f0*/  F2FP.F16.F32.PACK_AB R10, R13, R12 ;  /* 0x0000000c0d0a723e */ /* 0x000fe200000000ff */
[----:B------:R-:W-:Y:S01]  /*9800*/  FMUL R24, R47, R28 ;  /* 0x0000001c2f187220 */ /* 0x000fe20000400000 */
[----:B------:R-:W-:Y:S01]  /*9810*/  F2FP.F16.F32.PACK_AB R11, R19, R14 ;  /* 0x0000000e130b723e */ /* 0x000fe200000000ff */
[----:B------:R-:W-:Y:S01]  /*9820*/  FFMA R21, R49, R70, R21 ;  /* 0x0000004631157223 */ /* 0x000fe20000000015 */
[--C-:B------:R-:W-:Y:S02]  /*9830*/  HADD2.F32 R75, -RZ, R81.reuse.H0_H0 ;  /* 0x20000051ff4b7230 */ /* 0x100fe40000004100 */
[----:B------:R-:W-:Y:S01]  /*9840*/  FMUL R25, R47, R29 ;  /* 0x0000001d2f197220 */ /* 0x000fe20000400000 */
[----:B------:R-:W-:Y:S01]  /*9850*/  FFMA R22, R49, R71, R22 ;  /* 0x0000004731167223 */ /* 0x000fe20000000016 */
[----:B------:R1:W-:Y:S01]  /*9860*/  STS.128 [R103+0x6010], R8 ;  /* 0x0060100867007388 */ /* 0x0003e20000000c00 */
        /* <DEDUP_REMOVED lines=13> */
[----:B------:R-:W-:Y:S02]  /*9940*/  HADD2.F32 R80, -RZ, R83.H1_H1 ;  /* 0x30000053ff507230 */ /* 0x000fe40000004100 */
[----:B------:R-:W-:Y:S01]  /*9950*/  FMUL R30, R47, R34 ;  /* 0x000000222f1e7220 */ /* 0x000fe20000400000 */
        /* <DEDUP_REMOVED lines=37> */
.L_x_155:
[----:B------:R-:W-:Y:S05]  /*9bb0*/  BSYNC.RECONVERGENT B0 ;  /* 0x0000000000007941 */ /* 0x000fea0003800200 */
.L_x_154:
[----:B------:R-:W-:Y:S01]  /*9bc0*/  BAR.SYNC.DEFER_BLOCKING 0x1, 0x80 ;  /* 0x0042000000007b1d */ /* 0x000fe20000010000 */
[----:B------:R-:W-:Y:S01]  /*9bd0*/  UISETP.NE.AND UP0, UPT, UR49, -0x4, UPT ;  /* 0xfffffffc3100788c */ /* 0x000fe2000bf05270 */
[----:B------:R-:W-:Y:S08]  /*9be0*/  IADD3 R45, PT, PT, R45, 0x1, RZ ;  /* 0x000000012d2d7810 */ /* 0x000ff00007ffe0ff */
[----:B------:R-:W-:Y:S05]  /*9bf0*/  BRA.U !UP0, `(.L_x_156) ;  /* 0x0000000108287547 */ /* 0x000fea000b800000 */
[----:B------:R-:W-:Y:S01]  /*9c00*/  ISETP.NE.AND P0, PT, R111, RZ, PT ;  /* 0x000000ff6f00720c */ /* 0x000fe20003f05270 */
[----:B------:R-:W-:Y:S01]  /*9c10*/  IMAD.U32 R2, RZ, RZ, UR51 ;  /* 0x00000033ff027e24 */ /* 0x000fe2000f8e00ff */
[----:B------:R-:W-:Y:S01]  /*9c20*/  UIADD3 UR51, UPT, UPT, UR51, 0x1, URZ ;  /* 0x0000000133337890 */ /* 0x000fe2000fffe0ff */
[----:B------:R-:W-:Y:S03]  /*9c30*/  IMAD.U32 R0, RZ, RZ, UR37 ;  /* 0x00000025ff007e24 */ /* 0x000fe6000f8e00ff */
[----:B------:R-:W-:Y:S04]  /*9c40*/  UISETP.NE.AND UP0, UPT, UR51, 0x4, UPT ;  /* 0x000000043300788c */ /* 0x000fe8000bf05270 */
[----:B------:R-:W-:Y:S03]  /*9c50*/  USEL UR51, UR51, URZ, UP0 ;  /* 0x000000ff33337287 */ /* 0x000fe60008000000 */
[----:B------:R-:W-:Y:S05]  /*9c60*/  @P0 LEA R2, R2, UR48, 0x3 ;  /* 0x0000003002020c11 */ /* 0x000fea000f8e18ff */
[----:B------:R-:W-:Y:S05]  /*9c70*/  @P0 VIADD R2, R2, 0x120 ;  /* 0x0000012002020836 */ /* 0x000fea0000000000 */
[----:B------:R-:W-:Y:S04]  /*9c80*/  @P0 PRMT R0, R0, 0x654, R2 ;  /* 0x0000065400000816 */ /* 0x000fe80000000002 */
[----:B------:R2:W-:Y:S03]  /*9c90*/  @P0 SYNCS.ARRIVE.TRANS64.RED.A1T0 RZ, [R0+URZ], RZ ;  /* 0x000000ff00ff09a7 */ /* 0x0005e600081004ff */
.L_x_156:
[----:B------:R-:W-:Y:S01]  /*9ca0*/  ISETP.NE.AND P2, PT, R107, RZ, PT ;  /* 0x000000ff6b00720c */ /* 0x000fe20003f45270 */
[----:B------:R-:W-:Y:S01]  /*9cb0*/  UIADD3 UR49, UPT, UPT, UR49, 0x4, URZ ;  /* 0x0000000431317890 */ /* 0x000fe2000fffe0ff */
[----:B------:R-:W-:Y:S01]  /*9cc0*/  ISETP.NE.AND P0, PT, R109, 0x2, PT ;  /* 0x000000026d00780c */ /* 0x000fe20003f05270 */
[----:B------:R-:W-:Y:S01]  /*9cd0*/  IMAD.IADD R15, R43, 0x1, R90 ;  /* 0x000000012b0f7824 */ /* 0x000fe200078e025a */
[----:B------:R-:W-:Y:S01]  /*9ce0*/  ISETP.NE.AND P1, PT, R45, 0x4, PT ;  /* 0x000000042d00780c */ /* 0x000fe20003f25270 */
[----:B------:R-:W-:Y:S01]  /*9cf0*/  IMAD.IADD R14, R44, 0x1, R91 ;  /* 0x000000012c0e7824 */ /* 0x000fe200078e025b */
[----:B------:R-:W-:Y:S02]  /*9d00*/  SEL R2, RZ, 0x1, P0 ;  /* 0x00000001ff027807 */ /* 0x000fe40000000000 */
[----:B--2---:R-:W-:Y:S02]  /*9d10*/  SEL R0, RZ, 0x1, P1 ;  /* 0x00000001ff007807 */ /* 0x004fe40000800000 */
[----:B------:R-:W-:Y:S02]  /*9d20*/  LOP3.LUT R99, R99, R2, RZ, 0x3c, !PT ;  /* 0x0000000263637212 */ /* 0x000fe400078e3cff */
[----:B------:R-:W-:Y:S02]  /*9d30*/  LOP3.LUT R100, R100, R0, RZ, 0x3c, !PT ;  /* 0x0000000064647212 */ /* 0x000fe400078e3cff */
[----:B------:R-:W-:Y:S02]  /*9d40*/  @P2 R2UR UR36, R98 ;  /* 0x00000000622422ca */ /* 0x000fe400000e0000 */
[----:B------:R-:W-:Y:S02]  /*9d50*/  SEL R109, R109, RZ, P0 ;  /* 0x000000ff6d6d7207 */ /* 0x000fe40000000000 */
[----:B------:R-:W-:Y:S01]  /*9d60*/  SEL R45, R45, RZ, P1 ;  /* 0x000000ff2d2d7207 */ /* 0x000fe20000800000 */
[----:B------:R-:W-:Y:S10]  /*9d70*/  @P2 BRA `(.L_x_157) ;  /* 0xffffffc000082947 */ /* 0x000ff4000383ffff */
[----:B------:R-:W-:-:S09]  /*9d80*/  UISETP.NE.AND UP0, UPT, UR50, URZ, UPT ;  /* 0x000000ff3200728c */ /* 0x000fd2000bf05270 */
[----:B------:R-:W-:Y:S05]  /*9d90*/  BRA.U !UP0, `(.L_x_158) ;  /* 0x0000000108487547 */ /* 0x000fea000b800000 */
[----:B------:R-:W2:Y:S02]  /*9da0*/  LDCU.64 UR4, c[0x0][0x890] ;  /* 0x00011200ff0477ac */ /* 0x000ea40008000a00 */
[----:B--2---:R-:W-:-:S04]  /*9db0*/  UISETP.NE.U32.AND UP0, UPT, UR4, URZ, UPT ;  /* 0x000000ff0400728c */ /* 0x004fc8000bf05070 */
[----:B------:R-:W-:-:S09]  /*9dc0*/  UISETP.NE.AND.EX UP0, UPT, UR5, URZ, UPT, UP0 ;  /* 0x000000ff0500728c */ /* 0x000fd2000bf05300 */
[----:B------:R-:W-:Y:S05]  /*9dd0*/  BRA.U UP0, `(.L_x_159) ;  /* 0x00000001000c7547 */ /* 0x000fea000b800000 */
[----:B------:R-:W-:-:S13]  /*9de0*/  FSETP.NEU.AND P0, PT, R49, RZ, PT ;  /* 0x000000ff3100720b */ /* 0x000fda0003f0d000 */
[----:B------:R-:W-:Y:S05]  /*9df0*/  @!P0 EXIT ;  /* 0x000000000000894d */ /* 0x000fea0003800000 */
[----:B------:R-:W-:Y:S05]  /*9e00*/  BRA `(.L_x_158) ;  /* 0x00000000002c7947 */ /* 0x000fea0003800000 */
.L_x_159:
[----:B------:R-:W-:Y:S01]  /*9e10*/  ISETP.NE.AND P0, PT, R108, RZ, PT ;  /* 0x000000ff6c00720c */ /* 0x000fe20003f05270 */
[----:B------:R-:W-:-:S12]  /*9e20*/  BSSY.RECONVERGENT B0, `(.L_x_158) ;  /* 0x0000009000007945 */ /* 0x000fd80003800200 */
[----:B------:R-:W-:Y:S05]  /*9e30*/  @P0 BRA `(.L_x_160) ;  /* 0x0000000000140947 */ /* 0x000fea0003800000 */
[----:B------:R-:W2:Y:S02]  /*9e40*/  LDCU.64 UR4, c[0x0][0x888] ;  /* 0x00011100ff0477ac */ /* 0x000ea40008000a00 */
[----:B--2---:R-:W-:-:S04]  /*9e50*/  ISETP.NE.U32.AND P0, PT, RZ, UR4, PT ;  /* 0x00000004ff007c0c */ /* 0x004fc8000bf05070 */
[----:B------:R-:W-:-:S13]  /*9e60*/  ISETP.NE.AND.EX P0, PT, RZ, UR5, PT, P0 ;  /* 0x00000005ff007c0c */ /* 0x000fda000bf05300 */
[----:B------:R-:W-:Y:S05]  /*9e70*/  @!P0 EXIT ;  /* 0x000000000000894d */ /* 0x000fea0003800000 */
[----:B------:R-:W-:Y:S05]  /*9e80*/  BRA `(.L_x_161) ;  /* 0x0000000000087947 */ /* 0x000fea0003800000 */
.L_x_160:
[----:B------:R-:W-:-:S13]  /*9e90*/  FSETP.NEU.AND P0, PT, R49, RZ, PT ;  /* 0x000000ff3100720b */ /* 0x000fda0003f0d000 */
[----:B------:R-:W-:Y:S05]  /*9ea0*/  @!P0 EXIT ;  /* 0x000000000000894d */ /* 0x000fea0003800000 */
.L_x_161:
[----:B------:R-:W-:Y:S05]  /*9eb0*/  BSYNC.RECONVERGENT B0 ;  /* 0x0000000000007941 */ /* 0x000fea0003800200 */
.L_x_158:
[----:B------:R-:W-:Y:S01]  /*9ec0*/  ULEA UR4, UR51, UR48, 0x3 ;  /* 0x0000003033047291 */ /* 0x000fe2000f8e18ff */
[----:B------:R-:W-:-:S04]  /*9ed0*/  DEPBAR.LE SB0, 0x0 ;  /* 0x000080000000791a */ /* 0x000fc80000000000 */
[----:B------:R-:W-:-:S04]  /*9ee0*/  UIADD3 UR4, UPT, UPT, UR4, 0x120, URZ ;  /* 0x0000012004047890 */ /* 0x000fc8000fffe0ff */
[----:B------:R-:W-:-:S09]  /*9ef0*/  UPRMT UR4, UR37, 0x654, UR4 ;  /* 0x0000065425047896 */ /* 0x000fd20008000004 */
[----:B------:R-:W-:Y:S01]  /*9f00*/  SYNCS.ARRIVE.TRANS64.RED.A1T0 RZ, [UR4], RZ ;  /* 0x000000ffffff79a7 */ /* 0x000fe20008100404 */
[----:B------:R-:W-:Y:S05]  /*9f10*/  EXIT ;  /* 0x000000000000794d */ /* 0x000fea0003800000 */
.L_x_25:
[----:B--2---:R2:W4:Y:S02]  /*9f20*/  SYNCS.PHASECHK.TRANS64.TRYWAIT P0, [R2+URZ+0x1c0], R3 ;  /* 0x0001c003020075a7 */ /* 0x00452400080011ff */
[----:B----4-:R-:W-:Y:S05]  /*9f30*/  @!P0 NANOSLEEP.SYNCS 0x989680 ;  /* 0x009896800000895d */ /* 0x010fea0003900000 */
[----:B------:R-:W4:Y:S02]  /*9f40*/  @!P0 SYNCS.PHASECHK.TRANS64 P0, [R2+URZ+0x1c0], R3 ;  /* 0x0001c003020085a7 */ /* 0x000f2400080010ff */
[----:B----4-:R-:W-:Y:S05]  /*9f50*/  @!P0 BRA `(.L_x_25) ;  /* 0xfffffffc00f08947 */ /* 0x010fea000383ffff */
[----:B------:R-:W-:Y:S05]  /*9f60*/  BRA `(.L_x_162) ;  /* 0xffffff7800947947 */ /* 0x000fea000383ffff */
.L_x_28:
[----:B------:R-:W-:-:S07]  /*9f70*/  MOV R2, UR33 ;  /* 0x0000002100027c02 */ /* 0x000fce0008000f00 */
.L_x_163:
[----:B-1----:R1:W2:Y:S02]  /*9f80*/  SYNCS.PHASECHK.TRANS64.TRYWAIT P0, [R2+URZ+0x80], R4 ;  /* 0x00008004020075a7 */ /* 0x0022a400080011ff */
[----:B--2---:R-:W-:Y:S05]  /*9f90*/  @!P0 NANOSLEEP.SYNCS 0x989680 ;  /* 0x009896800000895d */ /* 0x004fea0003900000 */
[----:B------:R-:W2:Y:S02]  /*9fa0*/  @!P0 SYNCS.PHASECHK.TRANS64 P0, [R2+URZ+0x80], R4 ;  /* 0x00008004020085a7 */ /* 0x000ea400080010ff */
[----:B--2---:R-:W-:Y:S05]  /*9fb0*/  @!P0 BRA `(.L_x_163) ;  /* 0xfffffffc00f08947 */ /* 0x004fea000383ffff */
[----:B------:R-:W-:Y:S05]  /*9fc0*/  BRA `(.L_x_27) ;  /* 0xffffff7800fc7947 */ /* 0x000fea000383ffff */
.L_x_35:
[----:B-1----:R-:W-:-:S07]  /*9fd0*/  MOV R2, UR17 ;  /* 0x0000001100027c02 */ /* 0x002fce0008000f00 */
.L_x_164:
[----:B-1----:R1:W2:Y:S02]  /*9fe0*/  SYNCS.PHASECHK.TRANS64.TRYWAIT P0, [R2+URZ+0x80], R4 ;  /* 0x00008004020075a7 */ /* 0x0022a400080011ff */
[----:B--2---:R-:W-:Y:S05]  /*9ff0*/  @!P0 NANOSLEEP.SYNCS 0x989680 ;  /* 0x009896800000895d */ /* 0x004fea0003900000 */
[----:B------:R-:W2:Y:S02]  /*a000*/  @!P0 SYNCS.PHASECHK.TRANS64 P0, [R2+URZ+0x80], R4 ;  /* 0x00008004020085a7 */ /* 0x000ea400080010ff */
[----:B--2---:R-:W-:Y:S05]  /*a010*/  @!P0 BRA `(.L_x_164) ;  /* 0xfffffffc00f08947 */ /* 0x004fea000383ffff */
[----:B------:R-:W-:Y:S05]  /*a020*/  BRA `(.L_x_34) ;  /* 0xffffff7c00b87947 */ /* 0x000fea000383ffff */
.L_x_40:
[----:B-1----:R1:W2:Y:S02]  /*a030*/  SYNCS.PHASECHK.TRANS64.TRYWAIT P0, [R2+URZ+0x150], R3 ;  /* 0x00015003020075a7 */ /* 0x0022a400080011ff */
[----:B--2---:R-:W-:Y:S05]  /*a040*/  @!P0 NANOSLEEP.SYNCS 0x989680 ;  /* 0x009896800000895d */ /* 0x004fea0003900000 */
[----:B------:R-:W2:Y:S02]  /*a050*/  @!P0 SYNCS.PHASECHK.TRANS64 P0, [R2+URZ+0x150], R3 ;  /* 0x00015003020085a7 */ /* 0x000ea400080010ff */
[----:B--2---:R-:W-:Y:S05]  /*a060*/  @!P0 BRA `(.L_x_40) ;  /* 0xfffffffc00f08947 */ /* 0x004fea000383ffff */
[----:B------:R-:W-:Y:S05]  /*a070*/  BRA `(.L_x_165) ;  /* 0xffffff80005c7947 */ /* 0x000fea000383ffff */
.L_x_44:
[----:B---3--:R-:W-:-:S07]  /*a080*/  MOV R0, UR4 ;  /* 0x0000000400007c02 */ /* 0x008fce0008000f00 */
.L_x_166:
[----:B-1----:R1:W2:Y:S02]  /*a090*/  SYNCS.PHASECHK.TRANS64.TRYWAIT P0, [R0+URZ], R2 ;  /* 0x00000002000075a7 */ /* 0x0022a400080011ff */
[----:B--2---:R-:W-:Y:S05]  /*a0a0*/  @!P0 NANOSLEEP.SYNCS 0x989680 ;  /* 0x009896800000895d */ /* 0x004fea0003900000 */
[----:B------:R-:W2:Y:S02]  /*a0b0*/  @!P0 SYNCS.PHASECHK.TRANS64 P0, [R0+URZ], R2 ;  /* 0x00000002000085a7 */ /* 0x000ea400080010ff */
[----:B--2---:R-:W-:Y:S05]  /*a0c0*/  @!P0 BRA `(.L_x_166) ;  /* 0xfffffffc00f08947 */ /* 0x004fea000383ffff */
[----:B------:R-:W-:Y:S05]  /*a0d0*/  BRA `(.L_x_167) ;  /* 0xffffff8400cc7947 */ /* 0x000fea000383ffff */
.L_x_45:
[----:B---3--:R-:W-:-:S07]  /*a0e0*/  MOV R0, UR4 ;  /* 0x0000000400007c02 */ /* 0x008fce0008000f00 */
.L_x_168:
[----:B-1----:R1:W2:Y:S02]  /*a0f0*/  SYNCS.PHASECHK.TRANS64.TRYWAIT P0, [R0+URZ], R3 ;  /* 0x00000003000075a7 */ /* 0x0022a400080011ff */
[----:B--2---:R-:W-:Y:S05]  /*a100*/  @!P0 NANOSLEEP.SYNCS 0x989680 ;  /* 0x009896800000895d */ /* 0x004fea0003900000 */
[----:B------:R-:W2:Y:S02]  /*a110*/  @!P0 SYNCS.PHASECHK.TRANS64 P0, [R0+URZ], R3 ;  /* 0x00000003000085a7 */ /* 0x000ea400080010ff */
[----:B--2---:R-:W-:Y:S05]  /*a120*/  @!P0 BRA `(.L_x_168) ;  /* 0xfffffffc00f08947 */ /* 0x004fea000383ffff */
[----:B------:R-:W-:Y:S05]  /*a130*/  BRA `(.L_x_169) ;  /* 0xffffff8400d87947 */ /* 0x000fea000383ffff */
.L_x_46:
[----:B---3--:R-:W-:-:S07]  /*a140*/  MOV R0, UR4 ;  /* 0x0000000400007c02 */ /* 0x008fce0008000f00 */
.L_x_170:
[----:B-1----:R1:W2:Y:S02]  /*a150*/  SYNCS.PHASECHK.TRANS64.TRYWAIT P0, [R0+URZ], R3 ;  /* 0x00000003000075a7 */ /* 0x0022a400080011ff */
[----:B--2---:R-:W-:Y:S05]  /*a160*/  @!P0 NANOSLEEP.SYNCS 0x989680 ;  /* 0x009896800000895d */ /* 0x004fea0003900000 */
[----:B------:R-:W2:Y:S02]  /*a170*/  @!P0 SYNCS.PHASECHK.TRANS64 P0, [R0+URZ], R3 ;  /* 0x00000003000085a7 */ /* 0x000ea400080010ff */
[----:B--2---:R-:W-:Y:S05]  /*a180*/  @!P0 BRA `(.L_x_170) ;  /* 0xfffffffc00f08947 */ /* 0x004fea000383ffff */
[----:B------:R-:W-:Y:S05]  /*a190*/  BRA `(.L_x_171) ;  /* 0xffffff8400e47947 */ /* 0x000fea000383ffff */
.L_x_47:
[----:B---3--:R-:W-:-:S07]  /*a1a0*/  MOV R0, UR4 ;  /* 0x0000000400007c02 */ /* 0x008fce0008000f00 */
.L_x_172:
[----:B-1----:R1:W2:Y:S02]  /*a1b0*/  SYNCS.PHASECHK.TRANS64.TRYWAIT P0, [R0+URZ], R3 ;  /* 0x00000003000075a7 */ /* 0x0022a400080011ff */
[----:B--2---:R-:W-:Y:S05]  /*a1c0*/  @!P0 NANOSLEEP.SYNCS 0x989680 ;  /* 0x009896800000895d */ /* 0x004fea0003900000 */
[----:B------:R-:W2:Y:S02]  /*a1d0*/  @!P0 SYNCS.PHASECHK.TRANS64 P0, [R0+URZ], R3 ;  /* 0x00000003000085a7 */ /* 0x000ea400080010ff */
[----:B--2---:R-:W-:Y:S05]  /*a1e0*/  @!P0 BRA `(.L_x_172) ;  /* 0xfffffffc00f08947 */ /* 0x004fea000383ffff */
[----:B------:R-:W-:Y:S05]  /*a1f0*/  BRA `(.L_x_173) ;  /* 0xffffff8400f07947 */ /* 0x000fea000383ffff */
.L_x_48:
[----:B---3--:R-:W-:-:S07]  /*a200*/  MOV R0, UR4 ;  /* 0x0000000400007c02 */ /* 0x008fce0008000f00 */
.L_x_174:
[----:B-1----:R1:W2:Y:S02]  /*a210*/  SYNCS.PHASECHK.TRANS64.TRYWAIT P0, [R0+URZ], R3 ;  /* 0x00000003000075a7 */ /* 0x0022a400080011ff */
[----:B--2---:R-:W-:Y:S05]  /*a220*/  @!P0 NANOSLEEP.SYNCS 0x989680 ;  /* 0x009896800000895d */ /* 0x004fea0003900000 */
[----:B------:R-:W2:Y:S02]  /*a230*/  @!P0 SYNCS.PHASECHK.TRANS64 P0, [R0+URZ], R3 ;  /* 0x00000003000085a7 */ /* 0x000ea400080010ff */
[----:B--2---:R-:W-:Y:S05]  /*a240*/  @!P0 BRA `(.L_x_174) ;  /* 0xfffffffc00f08947 */ /* 0x004fea000383ffff */
[----:B------:R-:W-:Y:S05]  /*a250*/  BRA `(.L_x_175) ;  /* 0xffffff8400fc7947 */ /* 0x000fea000383ffff */
.L_x_49:
[----:B---3--:R-:W-:-:S07]  /*a260*/  MOV R0, UR4 ;  /* 0x0000000400007c02 */ /* 0x008fce0008000f00 */
.L_x_176:
[----:B-1----:R1:W2:Y:S02]  /*a270*/  SYNCS.PHASECHK.TRANS64.TRYWAIT P0, [R0+URZ], R3 ;  /* 0x00000003000075a7 */ /* 0x0022a400080011ff */
[----:B--2---:R-:W-:Y:S05]  /*a280*/  @!P0 NANOSLEEP.SYNCS 0x989680 ;  /* 0x009896800000895d */ /* 0x004fea0003900000 */
[----:B------:R-:W2:Y:S02]  /*a290*/  @!P0 SYNCS.PHASECHK.TRANS64 P0, [R0+URZ], R3 ;  /* 0x00000003000085a7 */ /* 0x000ea400080010ff */
[----:B--2---:R-:W-:Y:S05]  /*a2a0*/  @!P0 BRA `(.L_x_176) ;  /* 0xfffffffc00f08947 */ /* 0x004fea000383ffff */
[----:B------:R-:W-:Y:S05]  /*a2b0*/  BRA `(.L_x_177) ;  /* 0xffffff8800087947 */ /* 0x000fea000383ffff */
.L_x_50:
[----:B---3--:R-:W-:-:S07]  /*a2c0*/  MOV R0, UR4 ;  /* 0x0000000400007c02 */ /* 0x008fce0008000f00 */
.L_x_178:
[----:B-1----:R1:W2:Y:S02]  /*a2d0*/  SYNCS.PHASECHK.TRANS64.TRYWAIT P0, [R0+URZ], R3 ;  /* 0x00000003000075a7 */ /* 0x0022a400080011ff */
[----:B--2---:R-:W-:Y:S05]  /*a2e0*/  @!P0 NANOSLEEP.SYNCS 0x989680 ;  /* 0x009896800000895d */ /* 0x004fea0003900000 */
[----:B------:R-:W2:Y:S02]  /*a2f0*/  @!P0 SYNCS.PHASECHK.TRANS64 P0, [R0+URZ], R3 ;  /* 0x00000003000085a7 */ /* 0x000ea400080010ff */
[----:B--2---:R-:W-:Y:S05]  /*a300*/  @!P0 BRA `(.L_x_178) ;  /* 0xfffffffc00f08947 */ /* 0x004fea000383ffff */
[----:B------:R-:W-:Y:S05]  /*a310*/  BRA `(.L_x_179) ;  /* 0xffffff8800147947 */ /* 0x000fea000383ffff */
.L_x_51:
[----:B---3--:R-:W-:-:S07]  /*a320*/  MOV R0, UR4 ;  /* 0x0000000400007c02 */ /* 0x008fce0008000f00 */
.L_x_180:
[----:B-1----:R1:W2:Y:S02]  /*a330*/  SYNCS.PHASECHK.TRANS64.TRYWAIT P0, [R0+URZ], R3 ;  /* 0x00000003000075a7 */ /* 0x0022a400080011ff */
[----:B--2---:R-:W-:Y:S05]  /*a340*/  @!P0 NANOSLEEP.SYNCS 0x989680 ;  /* 0x009896800000895d */ /* 0x004fea0003900000 */
[----:B------:R-:W2:Y:S02]  /*a350*/  @!P0 SYNCS.PHASECHK.TRANS64 P0, [R0+URZ], R3 ;  /* 0x00000003000085a7 */ /* 0x000ea400080010ff */
[----:B--2---:R-:W-:Y:S05]  /*a360*/  @!P0 BRA `(.L_x_180) ;  /* 0xfffffffc00f08947 */ /* 0x004fea000383ffff */
[----:B------:R-:W-:Y:S05]  /*a370*/  BRA `(.L_x_181) ;  /* 0xffffff8800207947 */ /* 0x000fea000383ffff */
.L_x_52:
[----:B---3--:R-:W-:-:S07]  /*a380*/  MOV R0, UR4 ;  /* 0x0000000400007c02 */ /* 0x008fce0008000f00 */
.L_x_182:
[----:B-1----:R1:W2:Y:S02]  /*a390*/  SYNCS.PHASECHK.TRANS64.TRYWAIT P0, [R0+URZ], R3 ;  /* 0x00000003000075a7 */ /* 0x0022a400080011ff */
[----:B--2---:R-:W-:Y:S05]  /*a3a0*/  @!P0 NANOSLEEP.SYNCS 0x989680 ;  /* 0x009896800000895d */ /* 0x004fea0003900000 */
[----:B------:R-:W2:Y:S02]  /*a3b0*/  @!P0 SYNCS.PHASECHK.TRANS64 P0, [R0+URZ], R3 ;  /* 0x00000003000085a7 */ /* 0x000ea400080010ff */
[----:B--2---:R-:W-:Y:S05]  /*a3c0*/  @!P0 BRA `(.L_x_182) ;  /* 0xfffffffc00f08947 */ /* 0x004fea000383ffff */
[----:B------:R-:W-:Y:S05]  /*a3d0*/  BRA `(.L_x_183) ;  /* 0xffffff88002c7947 */ /* 0x000fea000383ffff */
.L_x_53:
[----:B---3--:R-:W-:-:S07]  /*a3e0*/  MOV R0, UR4 ;  /* 0x0000000400007c02 */ /* 0x008fce0008000f00 */
.L_x_184:
[----:B-1----:R1:W2:Y:S02]  /*a3f0*/  SYNCS.PHASECHK.TRANS64.TRYWAIT P0, [R0+URZ], R3 ;  /* 0x00000003000075a7 */ /* 0x0022a400080011ff */
[----:B--2---:R-:W-:Y:S05]  /*a400*/  @!P0 NANOSLEEP.SYNCS 0x989680 ;  /* 0x009896800000895d */ /* 0x004fea0003900000 */
[----:B------:R-:W2:Y:S02]  /*a410*/  @!P0 SYNCS.PHASECHK.TRANS64 P0, [R0+URZ], R3 ;  /* 0x00000003000085a7 */ /* 0x000ea400080010ff */
[----:B--2---:R-:W-:Y:S05]  /*a420*/  @!P0 BRA `(.L_x_184) ;  /* 0xfffffffc00f08947 */ /* 0x004fea000383ffff */
[----:B------:R-:W-:Y:S05]  /*a430*/  BRA `(.L_x_185) ;  /* 0xffffff8800387947 */ /* 0x000fea000383ffff */
.L_x_54:
[----:B---3--:R-:W-:-:S07]  /*a440*/  MOV R0, UR4 ;  /* 0x0000000400007c02 */ /* 0x008fce0008000f00 */
.L_x_186:
[----:B-1----:R1:W2:Y:S02]  /*a450*/  SYNCS.PHASECHK.TRANS64.TRYWAIT P0, [R0+URZ], R3 ;  /* 0x00000003000075a7 */ /* 0x0022a400080011ff */
[----:B--2---:R-:W-:Y:S05]  /*a460*/  @!P0 NANOSLEEP.SYNCS 0x989680 ;  /* 0x009896800000895d */ /* 0x004fea0003900000 */
[----:B------:R-:W2:Y:S02]  /*a470*/  @!P0 SYNCS.PHASECHK.TRANS64 P0, [R0+URZ], R3 ;  /* 0x00000003000085a7 */ /* 0x000ea400080010ff */
[----:B--2---:R-:W-:Y:S05]  /*a480*/  @!P0 BRA `(.L_x_186) ;  /* 0xfffffffc00f08947 */ /* 0x004fea000383ffff */
[----:B------:R-:W-:Y:S05]  /*a490*/  BRA `(.L_x_187) ;  /* 0xffffff8800447947 */ /* 0x000fea000383ffff */
.L_x_55:
[----:B---3--:R-:W-:-:S07]  /*a4a0*/  MOV R0, UR4 ;  /* 0x0000000400007c02 */ /* 0x008fce0008000f00 */
.L_x_188:
[----:B-1----:R1:W2:Y:S02]  /*a4b0*/  SYNCS.PHASECHK.TRANS64.TRYWAIT P0, [R0+URZ], R3 ;  /* 0x00000003000075a7 */ /* 0x0022a400080011ff */
[----:B--2---:R-:W-:Y:S05]  /*a4c0*/  @!P0 NANOSLEEP.SYNCS 0x989680 ;  /* 0x009896800000895d */ /* 0x004fea0003900000 */
[----:B------:R-:W2:Y:S02]  /*a4d0*/  @!P0 SYNCS.PHASECHK.TRANS64 P0, [R0+URZ], R3 ;  /* 0x00000003000085a7 */ /* 0x000ea400080010ff */
[----:B--2---:R-:W-:Y:S05]  /*a4e0*/  @!P0 BRA `(.L_x_188) ;  /* 0xfffffffc00f08947 */ /* 0x004fea000383ffff */
[----:B------:R-:W-:Y:S05]  /*a4f0*/  BRA `(.L_x_189) ;  /* 0xffffff8800507947 */ /* 0x000fea000383ffff */
.L_x_56:
[----:B---3--:R-:W-:-:S07]  /*a500*/  MOV R0, UR4 ;  /* 0x0000000400007c02 */ /* 0x008fce0008000f00 */
.L_x_190:
[----:B-1----:R1:W2:Y:S02]  /*a510*/  SYNCS.PHASECHK.TRANS64.TRYWAIT P0, [R0+URZ], R3 ;  /* 0x00000003000075a7 */ /* 0x0022a400080011ff */
[----:B--2---:R-:W-:Y:S05]  /*a520*/  @!P0 NANOSLEEP.SYNCS 0x989680 ;  /* 0x009896800000895d */ /* 0x004fea0003900000 */
[----:B------:R-:W2:Y:S02]  /*a530*/  @!P0 SYNCS.PHASECHK.TRANS64 P0, [R0+URZ], R3 ;  /* 0x00000003000085a7 */ /* 0x000ea400080010ff */
[----:B--2---:R-:W-:Y:S05]  /*a540*/  @!P0 BRA `(.L_x_190) ;  /* 0xfffffffc00f08947 */ /* 0x004fea000383ffff */
[----:B------:R-:W-:Y:S05]  /*a550*/  BRA `(.L_x_191) ;  /* 0xffffff88005c7947 */ /* 0x000fea000383ffff */
.L_x_57:
[----:B---3--:R-:W-:-:S07]  /*a560*/  MOV R0, UR4 ;  /* 0x0000000400007c02 */ /* 0x008fce0008000f00 */
.L_x_192:
[----:B-1----:R1:W2:Y:S02]  /*a570*/  SYNCS.PHASECHK.TRANS64.TRYWAIT P0, [R0+URZ], R3 ;  /* 0x00000003000075a7 */ /* 0x0022a400080011ff */
[----:B--2---:R-:W-:Y:S05]  /*a580*/  @!P0 NANOSLEEP.SYNCS 0x989680 ;  /* 0x009896800000895d */ /* 0x004fea0003900000 */
[----:B------:R-:W2:Y:S02]  /*a590*/  @!P0 SYNCS.PHASECHK.TRANS64 P0, [R0+URZ], R3 ;  /* 0x00000003000085a7 */ /* 0x000ea400080010ff */
[----:B--2---:R-:W-:Y:S05]  /*a5a0*/  @!P0 BRA `(.L_x_192) ;  /* 0xfffffffc00f08947 */ /* 0x004fea000383ffff */
[----:B------:R-:W-:Y:S05]  /*a5b0*/  BRA `(.L_x_193) ;  /* 0xffffff8800687947 */ /* 0x000fea000383ffff */
.L_x_58:
[----:B---3--:R-:W-:-:S07]  /*a5c0*/  MOV R0, UR4 ;  /* 0x0000000400007c02 */ /* 0x008fce0008000f00 */
.L_x_194:
[----:B-1----:R1:W2:Y:S02]  /*a5d0*/  SYNCS.PHASECHK.TRANS64.TRYWAIT P0, [R0+URZ], R3 ;  /* 0x00000003000075a7 */ /* 0x0022a400080011ff */
[----:B--2---:R-:W-:Y:S05]  /*a5e0*/  @!P0 NANOSLEEP.SYNCS 0x989680 ;  /* 0x009896800000895d */ /* 0x004fea0003900000 */
[----:B------:R-:W2:Y:S02]  /*a5f0*/  @!P0 SYNCS.PHASECHK.TRANS64 P0, [R0+URZ], R3 ;  /* 0x00000003000085a7 */ /* 0x000ea400080010ff */
[----:B--2---:R-:W-:Y:S05]  /*a600*/  @!P0 BRA `(.L_x_194) ;  /* 0xfffffffc00f08947 */ /* 0x004fea000383ffff */
[----:B------:R-:W-:Y:S05]  /*a610*/  BRA `(.L_x_195) ;  /* 0xffffff8800747947 */ /* 0x000fea000383ffff */
.L_x_61:
[----:B-1----:R1:W2:Y:S02]  /*a620*/  SYNCS.PHASECHK.TRANS64.TRYWAIT P0, [R0+URZ+0x1b0], R4 ;  /* 0x0001b004000075a7 */ /* 0x0022a400080011ff */
[----:B--2---:R-:W-:Y:S05]  /*a630*/  @!P0 NANOSLEEP.SYNCS 0x989680 ;  /* 0x009896800000895d */ /* 0x004fea0003900000 */
[----:B------:R-:W2:Y:S02]  /*a640*/  @!P0 SYNCS.PHASECHK.TRANS64 P0, [R0+URZ+0x1b0], R4 ;  /* 0x0001b004000085a7 */ /* 0x000ea400080010ff */
[----:B--2---:R-:W-:Y:S05]  /*a650*/  @!P0 BRA `(.L_x_61) ;  /* 0xfffffffc00f08947 */ /* 0x004fea000383ffff */
[----:B------:R-:W-:Y:S05]  /*a660*/  BRA `(.L_x_196) ;  /* 0xffffff8800d47947 */ /* 0x000fea000383ffff */
.L_x_62:
[----:B------:R-:W-:-:S07]  /*a670*/  MOV R0, UR5 ;  /* 0x0000000500007c02 */ /* 0x000fce0008000f00 */
.L_x_197:
[----:B-1----:R1:W2:Y:S02]  /*a680*/  SYNCS.PHASECHK.TRANS64.TRYWAIT P0, [R0+URZ+0x160], R5 ;  /* 0x00016005000075a7 */ /* 0x0022a400080011ff */
[----:B--2---:R-:W-:Y:S05]  /*a690*/  @!P0 NANOSLEEP.SYNCS 0x989680 ;  /* 0x009896800000895d */ /* 0x004fea0003900000 */
[----:B------:R-:W2:Y:S02]  /*a6a0*/  @!P0 SYNCS.PHASECHK.TRANS64 P0, [R0+URZ+0x160], R5 ;  /* 0x00016005000085a7 */ /* 0x000ea400080010ff */
[----:B--2---:R-:W-:Y:S05]  /*a6b0*/  @!P0 BRA `(.L_x_197) ;  /* 0xfffffffc00f08947 */ /* 0x004fea000383ffff */
[----:B------:R-:W-:Y:S05]  /*a6c0*/  BRA `(.L_x_198) ;  /* 0xffffff8800e47947 */ /* 0x000fea000383ffff */
.L_x_63:
[----:B-1----:R1:W2:Y:S02]  /*a6d0*/  SYNCS.PHASECHK.TRANS64.TRYWAIT P1, [R0+URZ+0x150], R4 ;  /* 0x00015004000075a7 */ /* 0x0022a400080211ff */
[----:B--2---:R-:W-:Y:S05]  /*a6e0*/  @!P1 NANOSLEEP.SYNCS 0x989680 ;  /* 0x009896800000995d */ /* 0x004fea0003900000 */
[----:B------:R-:W2:Y:S02]  /*a6f0*/  @!P1 SYNCS.PHASECHK.TRANS64 P1, [R0+URZ+0x150], R4 ;  /* 0x00015004000095a7 */ /* 0x000ea400080210ff */
[----:B--2---:R-:W-:Y:S05]  /*a700*/  @!P1 BRA `(.L_x_63) ;  /* 0xfffffffc00f09947 */ /* 0x004fea000383ffff */
[----:B------:R-:W-:Y:S05]  /*a710*/  BRA `(.L_x_199) ;  /* 0xffffff8c00147947 */ /* 0x000fea000383ffff */
.L_x_66:
[----:B------:R-:W-:-:S07]  /*a720*/  MOV R0, UR5 ;  /* 0x0000000500007c02 */ /* 0x000fce0008000f00 */
.L_x_200:
[----:B-1----:R1:W2:Y:S02]  /*a730*/  SYNCS.PHASECHK.TRANS64.TRYWAIT P0, [R0+URZ+0x160], R2 ;  /* 0x00016002000075a7 */ /* 0x0022a400080011ff */
[----:B--2---:R-:W-:Y:S05]  /*a740*/  @!P0 NANOSLEEP.SYNCS 0x989680 ;  /* 0x009896800000895d */ /* 0x004fea0003900000 */
[----:B------:R-:W2:Y:S02]  /*a750*/  @!P0 SYNCS.PHASECHK.TRANS64 P0, [R0+URZ+0x160], R2 ;  /* 0x00016002000085a7 */ /* 0x000ea400080010ff */
[----:B--2---:R-:W-:Y:S05]  /*a760*/  @!P0 BRA `(.L_x_200) ;  /* 0xfffffffc00f08947 */ /* 0x004fea000383ffff */
[----:B------:R-:W-:Y:S05]  /*a770*/  BRA `(.L_x_65) ;  /* 0xffffff8c00687947 */ /* 0x000fea000383ffff */
.L_x_75:
[----:B-1----:R-:W-:-:S04]  /*a780*/  MOV R4, UR6 ;  /* 0x0000000600047c02 */ /* 0x002fc80008000f00 */
[----:B------:R1:W2:Y:S03]  /*a790*/  SYNCS.PHASECHK.TRANS64.TRYWAIT P0, [R4+URZ+0x8], R5 ;  /* 0x00000805040075a7 */ /* 0x0002a600080011ff */
[----:B--2---:R-:W-:Y:S05]  /*a7a0*/  @!P0 NANOSLEEP.SYNCS 0x989680 ;  /* 0x009896800000895d */ /* 0x004fea0003900000 */
[----:B------:R-:W2:Y:S02]  /*a7b0*/  @!P0 SYNCS.PHASECHK.TRANS64 P0, [R4+URZ+0x8], R5 ;  /* 0x00000805040085a7 */ /* 0x000ea400080010ff */
[----:B--2---:R-:W-:Y:S05]  /*a7c0*/  @!P0 BRA `(.L_x_75) ;  /* 0xfffffffc00ec8947 */ /* 0x004fea000383ffff */
[----:B------:R-:W-:Y:S05]  /*a7d0*/  BRA `(.L_x_74) ;  /* 0xffffff90001c7947 */ /* 0x000fea000383ffff */
.L_x_77:
[----:B------:R-:W-:Y:S01]  /*a7e0*/  BSSY B0, `(.L_x_201) ;  /* 0x0000006000007945 */ /* 0x000fe20003800000 */
[----:B------:R-:W-:-:S07]  /*a7f0*/  MOV R15, 0xffffffff ;  /* 0xffffffff000f7802 */ /* 0x000fce0000000f00 */
[----:B-1---5:R-:W-:Y:S05]  /*a800*/  WARPSYNC.COLLECTIVE R15, `(.L_x_202) ;  /* 0x000000000f0c7348 */ /* 0x022fea0003c00000 */
[----:B------:R-:W-:Y:S02]  /*a810*/  ELECT P6, UR79, PT ;  /* 0x00000000004f782f */ /* 0x000fe400038c0000 */
[----:B------:R-:W-:Y:S01]  /*a820*/  MOV R14, UR79 ;  /* 0x0000004f000e7c02 */ /* 0x000fe20008000f00 */
[----:B-1---5:R-:W-:Y:S10]  /*a830*/  ENDCOLLECTIVE ;  /* 0x000000000000791b */ /* 0x022ff40003800000 */
.L_x_202:
[----:B------:R-:W-:Y:S05]  /*a840*/  BSYNC B0 ;  /* 0x0000000000007941 */ /* 0x000fea0003800000 */
.L_x_201:
[----:B------:R-:W-:Y:S05]  /*a850*/  BRA `(.L_x_203) ;  /* 0xffffff90004c7947 */ /* 0x000fea000383ffff */
.L_x_79:
[----:B-1----:R-:W-:-:S04]  /*a860*/  MOV R2, UR6 ;  /* 0x0000000600027c02 */ /* 0x002fc80008000f00 */
[----:B------:R1:W2:Y:S03]  /*a870*/  SYNCS.PHASECHK.TRANS64.TRYWAIT P0, [R2+URZ+0x8], R3 ;  /* 0x00000803020075a7 */ /* 0x0002a600080011ff */
[----:B--2---:R-:W-:Y:S05]  /*a880*/  @!P0 NANOSLEEP.SYNCS 0x989680 ;  /* 0x009896800000895d */ /* 0x004fea0003900000 */
[----:B------:R-:W2:Y:S02]  /*a890*/  @!P0 SYNCS.PHASECHK.TRANS64 P0, [R2+URZ+0x8], R3 ;  /* 0x00000803020085a7 */ /* 0x000ea400080010ff */
[----:B--2---:R-:W-:Y:S05]  /*a8a0*/  @!P0 BRA `(.L_x_79) ;  /* 0xfffffffc00ec8947 */ /* 0x004fea000383ffff */
[----:B------:R-:W-:Y:S05]  /*a8b0*/  BRA `(.L_x_78) ;  /* 0xffffff9000507947 */ /* 0x000fea000383ffff */
.L_x_80:
[----:B-1----:R1:W2:Y:S02]  /*a8c0*/  SYNCS.PHASECHK.TRANS64.TRYWAIT P0, [R0+URZ+0x150], R4 ;  /* 0x00015004000075a7 */ /* 0x0022a400080011ff */
[----:B--2---:R-:W-:Y:S05]  /*a8d0*/  @!P0 NANOSLEEP.SYNCS 0x989680 ;  /* 0x009896800000895d */ /* 0x004fea0003900000 */
[----:B------:R-:W2:Y:S02]  /*a8e0*/  @!P0 SYNCS.PHASECHK.TRANS64 P0, [R0+URZ+0x150], R4 ;  /* 0x00015004000085a7 */ /* 0x000ea400080010ff */
[----:B--2---:R-:W-:Y:S05]  /*a8f0*/  @!P0 BRA `(.L_x_80) ;  /* 0xfffffffc00f08947 */ /* 0x004fea000383ffff */
[----:B------:R-:W-:Y:S05]  /*a900*/  BRA `(.L_x_204) ;  /* 0xffffff94002c7947 */ /* 0x000fea000383ffff */
.L_x_82:
[----:B------:R-:W-:-:S07]  /*a910*/  MOV R0, UR10 ;  /* 0x0000000a00007c02 */ /* 0x000fce0008000f00 */
.L_x_205:
[----:B-1----:R1:W2:Y:S02]  /*a920*/  SYNCS.PHASECHK.TRANS64.TRYWAIT P0, [R0+URZ+0x190], R4 ;  /* 0x00019004000075a7 */ /* 0x0022a400080011ff */
[----:B--2---:R-:W-:Y:S05]  /*a930*/  @!P0 NANOSLEEP.SYNCS 0x989680 ;  /* 0x009896800000895d */ /* 0x004fea0003900000 */
[----:B------:R-:W2:Y:S02]  /*a940*/  @!P0 SYNCS.PHASECHK.TRANS64 P0, [R0+URZ+0x190], R4 ;  /* 0x00019004000085a7 */ /* 0x000ea400080010ff */
[----:B--2---:R-:W-:Y:S05]  /*a950*/  @!P0 BRA `(.L_x_205) ;  /* 0xfffffffc00f08947 */ /* 0x004fea000383ffff */
[----:B------:R-:W-:Y:S05]  /*a960*/  BRA `(.L_x_206) ;  /* 0xffffff9400787947 */ /* 0x000fea000383ffff */
.L_x_85:
[----:B------:R-:W-:Y:S07]  /*a970*/  MOV R0, UR9 ;  /* 0x0000000900007c02 */ /* 0x000fee0008000f00 */
.L_x_207:
[----:B-1----:R1:W2:Y:S02]  /*a980*/  SYNCS.PHASECHK.TRANS64.TRYWAIT P0, [R0+URZ], R4 ;  /* 0x00000004000075a7 */ /* 0x0022a400080011ff */
[----:B--2---:R-:W-:Y:S05]  /*a990*/  @!P0 NANOSLEEP.SYNCS 0x989680 ;  /* 0x009896800000895d */ /* 0x004fea0003900000 */
[----:B------:R-:W2:Y:S02]  /*a9a0*/  @!P0 SYNCS.PHASECHK.TRANS64 P0, [R0+URZ], R4 ;  /* 0x00000004000085a7 */ /* 0x000ea400080010ff */
[----:B--2---:R-:W-:Y:S05]  /*a9b0*/  @!P0 BRA `(.L_x_207) ;  /* 0xfffffffc00f08947 */ /* 0x004fea000383ffff */
[----:B------:R-:W-:Y:S05]  /*a9c0*/  BRA `(.L_x_84) ;  /* 0xffffff94008c7947 */ /* 0x000fea000383ffff */
.L_x_89:
[----:B-1----:R-:W-:-:S07]  /*a9d0*/  MOV R0, UR7 ;  /* 0x0000000700007c02 */ /* 0x002fce0008000f00 */
.L_x_208:
[----:B-1----:R1:W2:Y:S02]  /*a9e0*/  SYNCS.PHASECHK.TRANS64.TRYWAIT P0, [R0+URZ], R2 ;  /* 0x00000002000075a7 */ /* 0x0022a400080011ff */
[----:B--2---:R-:W-:Y:S05]  /*a9f0*/  @!P0 NANOSLEEP.SYNCS 0x989680 ;  /* 0x009896800000895d */ /* 0x004fea0003900000 */
[----:B------:R-:W2:Y:S02]  /*aa00*/  @!P0 SYNCS.PHASECHK.TRANS64 P0, [R0+URZ], R2 ;  /* 0x00000002000085a7 */ /* 0x000ea400080010ff */
[----:B--2---:R-:W-:Y:S05]  /*aa10*/  @!P0 BRA `(.L_x_208) ;  /* 0xfffffffc00f08947 */ /* 0x004fea000383ffff */
[----:B------:R-:W-:Y:S05]  /*aa20*/  BRA `(.L_x_209) ;  /* 0xffffff9800587947 */ /* 0x000fea000383ffff */
.L_x_90:
[----:B------:R-:W-:-:S07]  /*aa30*/  MOV R0, UR7 ;  /* 0x0000000700007c02 */ /* 0x000fce0008000f00 */
.L_x_210:
[----:B-1----:R1:W2:Y:S02]  /*aa40*/  SYNCS.PHASECHK.TRANS64.TRYWAIT P0, [R0+URZ], R3 ;  /* 0x00000003000075a7 */ /* 0x0022a400080011ff */
[----:B--2---:R-:W-:Y:S05]  /*aa50*/  @!P0 NANOSLEEP.SYNCS 0x989680 ;  /* 0x009896800000895d */ /* 0x004fea0003900000 */
[----:B------:R-:W2:Y:S02]  /*aa60*/  @!P0 SYNCS.PHASECHK.TRANS64 P0, [R0+URZ], R3 ;  /* 0x00000003000085a7 */ /* 0x000ea400080010ff */
[----:B--2---:R-:W-:Y:S05]  /*aa70*/  @!P0 BRA `(.L_x_210) ;  /* 0xfffffffc00f08947 */ /* 0x004fea000383ffff */
[----:B------:R-:W-:Y:S05]  /*aa80*/  BRA `(.L_x_211) ;  /* 0xffffff9800647947 */ /* 0x000fea000383ffff */
.L_x_91:
[----:B------:R-:W-:-:S07]  /*aa90*/  MOV R0, UR7 ;  /* 0x0000000700007c02 */ /* 0x000fce0008000f00 */
.L_x_212:
[----:B-1----:R1:W2:Y:S02]  /*aaa0*/  SYNCS.PHASECHK.TRANS64.TRYWAIT P0, [R0+URZ], R3 ;  /* 0x00000003000075a7 */ /* 0x0022a400080011ff */
[----:B--2---:R-:W-:Y:S05]  /*aab0*/  @!P0 NANOSLEEP.SYNCS 0x989680 ;  /* 0x009896800000895d */ /* 0x004fea0003900000 */
[----:B------:R-:W2:Y:S02]  /*aac0*/  @!P0 SYNCS.PHASECHK.TRANS64 P0, [R0+URZ], R3 ;  /* 0x00000003000085a7 */ /* 0x000ea400080010ff */
[----:B--2---:R-:W-:Y:S05]  /*aad0*/  @!P0 BRA `(.L_x_212) ;  /* 0xfffffffc00f08947 */ /* 0x004fea000383ffff */
[----:B------:R-:W-:Y:S05]  /*aae0*/  BRA `(.L_x_213) ;  /* 0xffffff9800707947 */ /* 0x000fea000383ffff */
.L_x_94:
[----:B------:R-:W-:-:S07]  /*aaf0*/  MOV R0, UR8 ;  /* 0x0000000800007c02 */ /* 0x000fce0008000f00 */
.L_x_214:
[----:B-1----:R1:W2:Y:S02]  /*ab00*/  SYNCS.PHASECHK.TRANS64.TRYWAIT P1, [R0+URZ+0x1d0], R2 ;  /* 0x0001d002000075a7 */ /* 0x0022a400080211ff */
[----:B--2---:R-:W-:Y:S05]  /*ab10*/  @!P1 NANOSLEEP.SYNCS 0x989680 ;  /* 0x009896800000995d */ /* 0x004fea0003900000 */
[----:B------:R-:W2:Y:S02]  /*ab20*/  @!P1 SYNCS.PHASECHK.TRANS64 P1, [R0+URZ+0x1d0], R2 ;  /* 0x0001d002000095a7 */ /* 0x000ea400080210ff */
[----:B--2---:R-:W-:Y:S05]  /*ab30*/  @!P1 BRA `(.L_x_214) ;  /* 0xfffffffc00f09947 */ /* 0x004fea000383ffff */
[----:B------:R-:W-:Y:S05]  /*ab40*/  BRA `(.L_x_215) ;  /* 0xffffff9800bc7947 */ /* 0x000fea000383ffff */
.L_x_99:
[----:B--2---:R2:W4:Y:S02]  /*ab50*/  SYNCS.PHASECHK.TRANS64.TRYWAIT P0, [R0+URZ+0x150], R2 ;  /* 0x00015002000075a7 */ /* 0x00452400080011ff */
[----:B----4-:R-:W-:Y:S05]  /*ab60*/  @!P0 NANOSLEEP.SYNCS 0x989680 ;  /* 0x009896800000895d */ /* 0x010fea0003900000 */
[----:B------:R-:W4:Y:S02]  /*ab70*/  @!P0 SYNCS.PHASECHK.TRANS64 P0, [R0+URZ+0x150], R2 ;  /* 0x00015002000085a7 */ /* 0x000f2400080010ff */
[----:B----4-:R-:W-:Y:S05]  /*ab80*/  @!P0 BRA `(.L_x_99) ;  /* 0xfffffffc00f08947 */ /* 0x010fea000383ffff */
[----:B------:R-:W-:Y:S05]  /*ab90*/  BRA `(.L_x_216) ;  /* 0xffffff9c00d07947 */ /* 0x000fea000383ffff */
.L_x_102:
[----:B------:R-:W-:Y:S07]  /*aba0*/  MOV R0, UR7 ;  /* 0x0000000700007c02 */ /* 0x000fee0008000f00 */
.L_x_217:
[----:B--2---:R2:W4:Y:S02]  /*abb0*/  SYNCS.PHASECHK.TRANS64.TRYWAIT P0, [R0+URZ+0x148], R2 ;  /* 0x00014802000075a7 */ /* 0x00452400080011ff */
[----:B----4-:R-:W-:Y:S05]  /*abc0*/  @!P0 NANOSLEEP.SYNCS 0x989680 ;  /* 0x009896800000895d */ /* 0x010fea0003900000 */
[----:B------:R-:W4:Y:S02]  /*abd0*/  @!P0 SYNCS.PHASECHK.TRANS64 P0, [R0+URZ+0x148], R2 ;  /* 0x00014802000085a7 */ /* 0x000f2400080010ff */
[----:B----4-:R-:W-:Y:S05]  /*abe0*/  @!P0 BRA `(.L_x_217) ;  /* 0xfffffffc00f08947 */ /* 0x010fea000383ffff */
[----:B------:R-:W-:Y:S05]  /*abf0*/  BRA `(.L_x_101) ;  /* 0xffffffa000b07947 */ /* 0x000fea000383ffff */
.L_x_105:
[----:B------:R-:W-:Y:S07]  /*ac00*/  MOV R0, UR7 ;  /* 0x0000000700007c02 */ /* 0x000fee0008000f00 */
.L_x_218:
[----:B-1----:R1:W2:Y:S02]  /*ac10*/  SYNCS.PHASECHK.TRANS64.TRYWAIT P0, [R0+URZ+0x120], R14 ;  /* 0x0001200e000075a7 */ /* 0x0022a400080011ff */
[----:B--2---:R-:W-:Y:S05]  /*ac20*/  @!P0 NANOSLEEP.SYNCS 0x989680 ;  /* 0x009896800000895d */ /* 0x004fea0003900000 */
[----:B------:R-:W2:Y:S02]  /*ac30*/  @!P0 SYNCS.PHASECHK.TRANS64 P0, [R0+URZ+0x120], R14 ;  /* 0x0001200e000085a7 */ /* 0x000ea400080010ff */
[----:B--2---:R-:W-:Y:S05]  /*ac40*/  @!P0 BRA `(.L_x_218) ;  /* 0xfffffffc00f08947 */ /* 0x004fea000383ffff */
[----:B------:R-:W-:Y:S05]  /*ac50*/  BRA `(.L_x_219) ;  /* 0xffffffa400287947 */ /* 0x000fea000383ffff */
.L_x_106:
[----:B------:R-:W-:Y:S07]  /*ac60*/  MOV R0, UR7 ;  /* 0x0000000700007c02 */ /* 0x000fee0008000f00 */
.L_x_220:
[----:B-1----:R1:W2:Y:S02]  /*ac70*/  SYNCS.PHASECHK.TRANS64.TRYWAIT P0, [R0+URZ+0x128], R14 ;  /* 0x0001280e000075a7 */ /* 0x0022a400080011ff */
[----:B--2---:R-:W-:Y:S05]  /*ac80*/  @!P0 NANOSLEEP.SYNCS 0x989680 ;  /* 0x009896800000895d */ /* 0x004fea0003900000 */
[----:B------:R-:W2:Y:S02]  /*ac90*/  @!P0 SYNCS.PHASECHK.TRANS64 P0, [R0+URZ+0x128], R14 ;  /* 0x0001280e000085a7 */ /* 0x000ea400080010ff */
[----:B--2---:R-:W-:Y:S05]  /*aca0*/  @!P0 BRA `(.L_x_220) ;  /* 0xfffffffc00f08947 */ /* 0x004fea000383ffff */
[----:B------:R-:W-:Y:S05]  /*acb0*/  BRA `(.L_x_221) ;  /* 0xffffffa400807947 */ /* 0x000fea000383ffff */
.L_x_107:
[----:B------:R-:W-:Y:S07]  /*acc0*/  MOV R0, UR7 ;  /* 0x0000000700007c02 */ /* 0x000fee0008000f00 */
.L_x_222:
[----:B-1----:R1:W2:Y:S02]  /*acd0*/  SYNCS.PHASECHK.TRANS64.TRYWAIT P0, [R0+URZ+0x130], R14 ;  /* 0x0001300e000075a7 */ /* 0x0022a400080011ff */
[----:B--2---:R-:W-:Y:S05]  /*ace0*/  @!P0 NANOSLEEP.SYNCS 0x989680 ;  /* 0x009896800000895d */ /* 0x004fea0003900000 */
[----:B------:R-:W2:Y:S02]  /*acf0*/  @!P0 SYNCS.PHASECHK.TRANS64 P0, [R0+URZ+0x130], R14 ;  /* 0x0001300e000085a7 */ /* 0x000ea400080010ff */
[----:B--2---:R-:W-:Y:S05]  /*ad00*/  @!P0 BRA `(.L_x_222) ;  /* 0xfffffffc00f08947 */ /* 0x004fea000383ffff */
[----:B------:R-:W-:Y:S05]  /*ad10*/  BRA `(.L_x_223) ;  /* 0xffffffa400dc7947 */ /* 0x000fea000383ffff */
.L_x_108:
[----:B------:R-:W-:Y:S07]  /*ad20*/  MOV R0, UR7 ;  /* 0x0000000700007c02 */ /* 0x000fee0008000f00 */
.L_x_224:
[----:B-1----:R1:W2:Y:S02]  /*ad30*/  SYNCS.PHASECHK.TRANS64.TRYWAIT P0, [R0+URZ+0x138], R14 ;  /* 0x0001380e000075a7 */ /* 0x0022a400080011ff */
[----:B--2---:R-:W-:Y:S05]  /*ad40*/  @!P0 NANOSLEEP.SYNCS 0x989680 ;  /* 0x009896800000895d */ /* 0x004fea0003900000 */
[----:B------:R-:W2:Y:S02]  /*ad50*/  @!P0 SYNCS.PHASECHK.TRANS64 P0, [R0+URZ+0x138], R14 ;  /* 0x0001380e000085a7 */ /* 0x000ea400080010ff */
[----:B--2---:R-:W-:Y:S05]  /*ad60*/  @!P0 BRA `(.L_x_224) ;  /* 0xfffffffc00f08947 */ /* 0x004fea000383ffff */
[----:B------:R-:W-:Y:S05]  /*ad70*/  BRA `(.L_x_225) ;  /* 0xffffffa8007c7947 */ /* 0x000fea000383ffff */
.L_x_110:
[----:B------:R-:W-:-:S07]  /*ad80*/  MOV R0, UR7 ;  /* 0x0000000700007c02 */ /* 0x000fce0008000f00 */
.L_x_226:
[----:B-1----:R1:W4:Y:S02]  /*ad90*/  SYNCS.PHASECHK.TRANS64.TRYWAIT P0, [R0+URZ+0x120], R2 ;  /* 0x00012002000075a7 */ /* 0x00232400080011ff */
[----:B----4-:R-:W-:Y:S05]  /*ada0*/  @!P0 NANOSLEEP.SYNCS 0x989680 ;  /* 0x009896800000895d */ /* 0x010fea0003900000 */
[----:B------:R-:W4:Y:S02]  /*adb0*/  @!P0 SYNCS.PHASECHK.TRANS64 P0, [R0+URZ+0x120], R2 ;  /* 0x00012002000085a7 */ /* 0x000f2400080010ff */
[----:B----4-:R-:W-:Y:S05]  /*adc0*/  @!P0 BRA `(.L_x_226) ;  /* 0xfffffffc00f08947 */ /* 0x010fea000383ffff */
[----:B------:R-:W-:Y:S05]  /*add0*/  BRA `(.L_x_227) ;  /* 0xffffffac00047947 */ /* 0x000fea000383ffff */
.L_x_111:
[----:B-1----:R-:W-:-:S07]  /*ade0*/  MOV R0, UR7 ;  /* 0x0000000700007c02 */ /* 0x002fce0008000f00 */
.L_x_228:
[----:B-1----:R1:W4:Y:S02]  /*adf0*/  SYNCS.PHASECHK.TRANS64.TRYWAIT P0, [R0+URZ+0x128], R2 ;  /* 0x00012802000075a7 */ /* 0x00232400080011ff */
[----:B----4-:R-:W-:Y:S05]  /*ae00*/  @!P0 NANOSLEEP.SYNCS 0x989680 ;  /* 0x009896800000895d */ /* 0x010fea0003900000 */
[----:B------:R-:W4:Y:S02]  /*ae10*/  @!P0 SYNCS.PHASECHK.TRANS64 P0, [R0+URZ+0x128], R2 ;  /* 0x00012802000085a7 */ /* 0x000f2400080010ff */
[----:B----4-:R-:W-:Y:S05]  /*ae20*/  @!P0 BRA `(.L_x_228) ;  /* 0xfffffffc00f08947 */ /* 0x010fea000383ffff */
[----:B------:R-:W-:Y:S05]  /*ae30*/  BRA `(.L_x_229) ;  /* 0xffffffa800f47947 */ /* 0x000fea000383ffff */
.L_x_112:
[----:B-1----:R-:W-:-:S07]  /*ae40*/  MOV R0, UR7 ;  /* 0x0000000700007c02 */ /* 0x002fce0008000f00 */
.L_x_230:
[----:B-1----:R1:W4:Y:S02]  /*ae50*/  SYNCS.PHASECHK.TRANS64.TRYWAIT P0, [R0+URZ+0x130], R2 ;  /* 0x00013002000075a7 */ /* 0x00232400080011ff */
[----:B----4-:R-:W-:Y:S05]  /*ae60*/  @!P0 NANOSLEEP.SYNCS 0x989680 ;  /* 0x009896800000895d */ /* 0x010fea0003900000 */
[----:B------:R-:W4:Y:S02]  /*ae70*/  @!P0 SYNCS.PHASECHK.TRANS64 P0, [R0+URZ+0x130], R2 ;  /* 0x00013002000085a7 */ /* 0x000f2400080010ff */
[----:B----4-:R-:W-:Y:S05]  /*ae80*/  @!P0 BRA `(.L_x_230) ;  /* 0xfffffffc00f08947 */ /* 0x010fea000383ffff */
[----:B------:R-:W-:Y:S05]  /*ae90*/  BRA `(.L_x_231) ;  /* 0xffffffa800e47947 */ /* 0x000fea000383ffff */
.L_x_114:
[----:B--2---:R2:W3:Y:S02]  /*aea0*/  SYNCS.PHASECHK.TRANS64.TRYWAIT P0, [R0+URZ+0x150], R2 ;  /* 0x00015002000075a7 */ /* 0x0044e400080011ff */
[----:B---3--:R-:W-:Y:S05]  /*aeb0*/  @!P0 NANOSLEEP.SYNCS 0x989680 ;  /* 0x009896800000895d */ /* 0x008fea0003900000 */
[----:B------:R-:W3:Y:S02]  /*aec0*/  @!P0 SYNCS.PHASECHK.TRANS64 P0, [R0+URZ+0x150], R2 ;  /* 0x00015002000085a7 */ /* 0x000ee400080010ff */
[----:B---3--:R-:W-:Y:S05]  /*aed0*/  @!P0 BRA `(.L_x_114) ;  /* 0xfffffffc00f08947 */ /* 0x008fea000383ffff */
[----:B------:R-:W-:Y:S05]  /*aee0*/  BRA `(.L_x_232) ;  /* 0xffffffac00c07947 */ /* 0x000fea000383ffff */
.L_x_125:
[----:B-1----:R-:W-:Y:S04]  /*aef0*/  MOV R2, UR48 ;  /* 0x0000003000027c02 */ /* 0x002fe80008000f00 */
[----:B------:R1:W3:Y:S03]  /*af00*/  SYNCS.PHASECHK.TRANS64.TRYWAIT P1, [R2+URZ+0x100], R3 ;  /* 0x00010003020075a7 */ /* 0x0002e600080211ff */
[----:B---3--:R-:W-:Y:S05]  /*af10*/  @!P1 NANOSLEEP.SYNCS 0x989680 ;  /* 0x009896800000995d */ /* 0x008fea0003900000 */
[----:B------:R-:W3:Y:S02]  /*af20*/  @!P1 SYNCS.PHASECHK.TRANS64 P1, [R2+URZ+0x100], R3 ;  /* 0x00010003020095a7 */ /* 0x000ee400080210ff */
[----:B---3--:R-:W-:Y:S05]  /*af30*/  @!P1 BRA `(.L_x_125) ;  /* 0xfffffffc00ec9947 */ /* 0x008fea000383ffff */
[----:B------:R-:W-:Y:S05]  /*af40*/  BRA `(.L_x_124) ;  /* 0xffffffb800cc7947 */ /* 0x000fea000383ffff */
.L_x_127:
[----:B-1----:R1:W4:Y:S02]  /*af50*/  SYNCS.PHASECHK.TRANS64.TRYWAIT P0, [R112+URZ+0x170], R0 ;  /* 0x00017000700075a7 */ /* 0x00232400080011ff */
[----:B----4-:R-:W-:Y:S05]  /*af60*/  @!P0 NANOSLEEP.SYNCS 0x989680 ;  /* 0x009896800000895d */ /* 0x010fea0003900000 */
[----:B------:R-:W4:Y:S02]  /*af70*/  @!P0 SYNCS.PHASECHK.TRANS64 P0, [R112+URZ+0x170], R0 ;  /* 0x00017000700085a7 */ /* 0x000f2400080010ff */
[----:B----4-:R-:W-:Y:S05]  /*af80*/  @!P0 BRA `(.L_x_127) ;  /* 0xfffffffc00f08947 */ /* 0x010fea000383ffff */
[----:B------:R-:W-:Y:S05]  /*af90*/  BRA `(.L_x_126) ;  /* 0xffffffb800f47947 */ /* 0x000fea000383ffff */
.L_x_136:
[----:B--2---:R2:W4:Y:S02]  /*afa0*/  SYNCS.PHASECHK.TRANS64.TRYWAIT P0, [R2+URZ+0x100], R0 ;  /* 0x00010000020075a7 */ /* 0x00452400080011ff */
[----:B----4-:R-:W-:Y:S05]  /*afb0*/  @!P0 NANOSLEEP.SYNCS 0x989680 ;  /* 0x009896800000895d */ /* 0x010fea0003900000 */
[----:B------:R-:W4:Y:S02]  /*afc0*/  @!P0 SYNCS.PHASECHK.TRANS64 P0, [R2+URZ+0x100], R0 ;  /* 0x00010000020085a7 */ /* 0x000f2400080010ff */
[----:B----4-:R-:W-:Y:S05]  /*afd0*/  @!P0 BRA `(.L_x_136) ;  /* 0xfffffffc00f08947 */ /* 0x010fea000383ffff */
[----:B------:R-:W-:Y:S05]  /*afe0*/  BRA `(.L_x_135) ;  /* 0xffffffc400e07947 */ /* 0x000fea000383ffff */
.L_x_144:
[----:B--2---:R2:W4:Y:S02]  /*aff0*/  SYNCS.PHASECHK.TRANS64.TRYWAIT P0, [R0+URZ+0x100], R6 ;  /* 0x00010006000075a7 */ /* 0x00452400080011ff */
[----:B----4-:R-:W-:Y:S05]  /*b000*/  @!P0 NANOSLEEP.SYNCS 0x989680 ;  /* 0x009896800000895d */ /* 0x010fea0003900000 */
[----:B------:R-:W4:Y:S02]  /*b010*/  @!P0 SYNCS.PHASECHK.TRANS64 P0, [R0+URZ+0x100], R6 ;  /* 0x00010006000085a7 */ /* 0x000f2400080010ff */
[----:B----4-:R-:W-:Y:S05]  /*b020*/  @!P0 BRA `(.L_x_144) ;  /* 0xfffffffc00f08947 */ /* 0x010fea000383ffff */
[----:B------:R-:W-:Y:S05]  /*b030*/  BRA `(.L_x_143) ;  /* 0xffffffd000f47947 */ /* 0x000fea000383ffff */
.L_x_152:
[----:B--2---:R2:W4:Y:S02]  /*b040*/  SYNCS.PHASECHK.TRANS64.TRYWAIT P0, [R0+URZ+0x100], R5 ;  /* 0x00010005000075a7 */ /* 0x00452400080011ff */
[----:B----4-:R-:W-:Y:S05]  /*b050*/  @!P0 NANOSLEEP.SYNCS 0x989680 ;  /* 0x009896800000895d */ /* 0x010fea0003900000 */
[----:B------:R-:W4:Y:S02]  /*b060*/  @!P0 SYNCS.PHASECHK.TRANS64 P0, [R0+URZ+0x100], R5 ;  /* 0x00010005000085a7 */ /* 0x000f2400080010ff */
[----:B----4-:R-:W-:Y:S05]  /*b070*/  @!P0 BRA `(.L_x_152) ;  /* 0xfffffffc00f08947 */ /* 0x010fea000383ffff */
[----:B------:R-:W-:Y:S05]  /*b080*/  BRA `(.L_x_151) ;  /* 0xffffffe000087947 */ /* 0x000fea000383ffff */
        .weak           $__internal_0_$__cuda_sm10x_tcgen05_guardrail_trap_col_being_dealloced_not_returned_by_alloc
        .type           $__internal_0_$__cuda_sm10x_tcgen05_guardrail_trap_col_being_dealloced_not_returned_by_alloc,@function
        .size           $__internal_0_$__cuda_sm10x_tcgen05_guardrail_trap_col_being_dealloced_not_returned_by_alloc,($__internal_1_$__cuda_sm10x_tcgen05_guardrail_trap_phase_invalid_during_alloc - $__internal_0_$__cuda_sm10x_tcgen05_guardrail_trap_col_being_dealloced_not_returned_by_alloc)
$__internal_0_$__cuda_sm10x_tcgen05_guardrail_trap_col_being_dealloced_not_returned_by_alloc:
[----:B------:R-:W-:Y:S05]  /*b090*/  BPT.TRAP 0x1 ;  /* 0x000000040000795c */ /* 0x000fea0000300000 */
[----:B------:R-:W-:-:S04]  /*b0a0*/  HFMA2 R3, -RZ, RZ, 0, 0 ;  /* 0x00000000ff037431 */ /* 0x000fc800000001ff */
[----:B------:R-:W-:Y:S05]  /*b0b0*/  RET.REL.NODEC R2 `(_ZN7cutlass13device_kernelINS_4gemm6kernel13GemmUniversalIN4cute5tupleIJiiiiEEENS1_10collective13CollectiveMmaINS1_35MainloopSm100TmaUmmaWarpSpecializedILi16ELi2ELi4ENS5_IJNS4_1CILi2EEENSA_ILi1EEESC_EEEEENS5_IJNSA_ILi128EEENSA_ILi256EEENSA_ILi32EEEEEENS_6half_tENS5_IJlSC_lEEESJ_SK_NS4_8TiledMMAINS4_8MMA_AtomIJNS4_26SM100_MMA_F16BF16_2x1SM_SSISJ_SJ_fLi128ELi256ELNS4_4UMMA5MajorE0ELSP_0ELNSO_7ScaleInE0ELSQ_0EEEEEENS4_6LayoutINS5_IJSC_SC_SC_EEENS5_IJNSA_ILi0EEESV_SV_EEEEENS5_IJNS4_10UnderscoreESY_SY_EEEEENS4_18SM100_TMA_2SM_LOADENS4_14ComposedLayoutINS4_7SwizzleILi2ELi4ELi3EEENS4_18smem_ptr_flag_bitsILi16EEENST_INS5_IJNSA_ILi8EEESH_EEENS5_IJSH_SC_EEEEEEEvNS4_8identityES11_S1B_vS1C_EENS_8epilogue10collective18CollectiveEpilogueINS1E_23Sm100TmaWarpSpecializedILi4ELi2ELi32ELb1ELb0EEEJNS5_IJNSA_ILi64EEESG_SH_EEENS5_IJNST_IS1J_SC_EENST_INS5_IJSH_SB_EEENS5_IJSC_SF_EEEEEEEESJ_SK_SJ_SK_NS1E_6fusion15FusionCallbacksIS1I_NS1Q_17LinearCombinationISJ_fSJ_fLNS_15FloatRoundStyleE2EEES1K_S1P_JEEENS4_5SM1004TMEM4LOAD26SM100_TMEM_LOAD_32dp32b32xENS4_13SM90_TMA_LOADES1B_NS4_39AutoVectorizingCopyWithAssumedAlignmentILi128EEENS4_14SM90_TMA_STOREES1B_S22_S22_EEEvvEEEEvNT_6ParamsE) ;  /* 0xffffff4c02d07950 */ /* 0x000fea0003c3ffff */
        .weak           $__internal_1_$__cuda_sm10x_tcgen05_guardrail_trap_phase_invalid_during_alloc
        .type           $__internal_1_$__cuda_sm10x_tcgen05_guardrail_trap_phase_invalid_during_alloc,@function
        .size           $__internal_1_$__cuda_sm10x_tcgen05_guardrail_trap_phase_invalid_during_alloc,($__internal_2_$__cuda_sm10x_tcgen05_guardrail_trap_unallocated_columns_being_dealloced - $__internal_1_$__cuda_sm10x_tcgen05_guardrail_trap_phase_invalid_during_alloc)
$__internal_1_$__cuda_sm10x_tcgen05_guardrail_trap_phase_invalid_during_alloc:
[----:B------:R-:W-:Y:S05]  /*b0c0*/  BPT.TRAP 0x1 ;  /* 0x000000040000795c */ /* 0x000fea0000300000 */
[----:B------:R-:W-:-:S04]  /*b0d0*/  MOV R3, 0x0 ;  /* 0x0000000000037802 */ /* 0x000fc80000000f00 */
[----:B------:R-:W-:Y:S05]  /*b0e0*/  RET.REL.NODEC R2 `(_ZN7cutlass13device_kernelINS_4gemm6kernel13GemmUniversalIN4cute5tupleIJiiiiEEENS1_10collective13CollectiveMmaINS1_35MainloopSm100TmaUmmaWarpSpecializedILi16ELi2ELi4ENS5_IJNS4_1CILi2EEENSA_ILi1EEESC_EEEEENS5_IJNSA_ILi128EEENSA_ILi256EEENSA_ILi32EEEEEENS_6half_tENS5_IJlSC_lEEESJ_SK_NS4_8TiledMMAINS4_8MMA_AtomIJNS4_26SM100_MMA_F16BF16_2x1SM_SSISJ_SJ_fLi128ELi256ELNS4_4UMMA5MajorE0ELSP_0ELNSO_7ScaleInE0ELSQ_0EEEEEENS4_6LayoutINS5_IJSC_SC_SC_EEENS5_IJNSA_ILi0EEESV_SV_EEEEENS5_IJNS4_10UnderscoreESY_SY_EEEEENS4_18SM100_TMA_2SM_LOADENS4_14ComposedLayoutINS4_7SwizzleILi2ELi4ELi3EEENS4_18smem_ptr_flag_bitsILi16EEENST_INS5_IJNSA_ILi8EEESH_EEENS5_IJSH_SC_EEEEEEEvNS4_8identityES11_S1B_vS1C_EENS_8epilogue10collective18CollectiveEpilogueINS1E_23Sm100TmaWarpSpecializedILi4ELi2ELi32ELb1ELb0EEEJNS5_IJNSA_ILi64EEESG_SH_EEENS5_IJNST_IS1J_SC_EENST_INS5_IJSH_SB_EEENS5_IJSC_SF_EEEEEEEESJ_SK_SJ_SK_NS1E_6fusion15FusionCallbacksIS1I_NS1Q_17LinearCombinationISJ_fSJ_fLNS_15FloatRoundStyleE2EEES1K_S1P_JEEENS4_5SM1004TMEM4LOAD26SM100_TMEM_LOAD_32dp32b32xENS4_13SM90_TMA_LOADES1B_NS4_39AutoVectorizingCopyWithAssumedAlignmentILi128EEENS4_14SM90_TMA_STOREES1B_S22_S22_EEEvvEEEEvNT_6ParamsE) ;  /* 0xffffff4c02c47950 */ /* 0x000fea0003c3ffff */
        .weak           $__internal_2_$__cuda_sm10x_tcgen05_guardrail_trap_unallocated_columns_being_dealloced
        .type           $__internal_2_$__cuda_sm10x_tcgen05_guardrail_trap_unallocated_columns_being_dealloced,@function
        .size           $__internal_2_$__cuda_sm10x_tcgen05_guardrail_trap_unallocated_columns_being_dealloced,(.L_x_234 - $__internal_2_$__cuda_sm10x_tcgen05_guardrail_trap_unallocated_columns_being_dealloced)
$__internal_2_$__cuda_sm10x_tcgen05_guardrail_trap_unallocated_columns_being_dealloced:
[----:B------:R-:W-:Y:S05]  /*b0f0*/  BPT.TRAP 0x1 ;  /* 0x000000040000795c */ /* 0x000fea0000300000 */
[----:B------:R-:W-:-:S04]  /*b100*/  HFMA2 R3, -RZ, RZ, 0, 0 ;  /* 0x00000000ff037431 */ /* 0x000fc800000001ff */
[----:B------:R-:W-:Y:S05]  /*b110*/  RET.REL.NODEC R2 `(_ZN7cutlass13device_kernelINS_4gemm6kernel13GemmUniversalIN4cute5tupleIJiiiiEEENS1_10collective13CollectiveMmaINS1_35MainloopSm100TmaUmmaWarpSpecializedILi16ELi2ELi4ENS5_IJNS4_1CILi2EEENSA_ILi1EEESC_EEEEENS5_IJNSA_ILi128EEENSA_ILi256EEENSA_ILi32EEEEEENS_6half_tENS5_IJlSC_lEEESJ_SK_NS4_8TiledMMAINS4_8MMA_AtomIJNS4_26SM100_MMA_F16BF16_2x1SM_SSISJ_SJ_fLi128ELi256ELNS4_4UMMA5MajorE0ELSP_0ELNSO_7ScaleInE0ELSQ_0EEEEEENS4_6LayoutINS5_IJSC_SC_SC_EEENS5_IJNSA_ILi0EEESV_SV_EEEEENS5_IJNS4_10UnderscoreESY_SY_EEEEENS4_18SM100_TMA_2SM_LOADENS4_14ComposedLayoutINS4_7SwizzleILi2ELi4ELi3EEENS4_18smem_ptr_flag_bitsILi16EEENST_INS5_IJNSA_ILi8EEESH_EEENS5_IJSH_SC_EEEEEEEvNS4_8identityES11_S1B_vS1C_EENS_8epilogue10collective18CollectiveEpilogueINS1E_23Sm100TmaWarpSpecializedILi4ELi2ELi32ELb1ELb0EEEJNS5_IJNSA_ILi64EEESG_SH_EEENS5_IJNST_IS1J_SC_EENST_INS5_IJSH_SB_EEENS5_IJSC_SF_EEEEEEEESJ_SK_SJ_SK_NS1E_6fusion15FusionCallbacksIS1I_NS1Q_17LinearCombinationISJ_fSJ_fLNS_15FloatRoundStyleE2EEES1K_S1P_JEEENS4_5SM1004TMEM4LOAD26SM100_TMEM_LOAD_32dp32b32xENS4_13SM90_TMA_LOADES1B_NS4_39AutoVectorizingCopyWithAssumedAlignmentILi128EEENS4_14SM90_TMA_STOREES1B_S22_S22_EEEvvEEEEvNT_6ParamsE) ;  /* 0xffffff4c02b87950 */ /* 0x000fea0003c3ffff */
.L_x_233:
[----:B------:R-:W-:-:S00]  /*b120*/  BRA `(.L_x_233) ;  /* 0xfffffffc00fc7947 */ /* 0x000fc0000383ffff */
[----:B------:R-:W-:-:S00]  /*b130*/  NOP ;  /* 0x0000000000007918 */ /* 0x000fc00000000000 */
        /* <DEDUP_REMOVED lines=12> */
.L_x_234:


//--------------------- .nv.global.init           --------------------------
	.section	.nv.global.init,"aw",@progbits
.nv.global.init:
	.type		$str$27,@object
	.size		$str$27,($str$28 - $str$27)
$str$27:
        /*0000*/ 	.byte	0x28, 0x61, 0x64, 0x64, 0x72, 0x65, 0x73, 0x73, 0x20, 0x26, 0x20, 0x6d, 0x61, 0x73, 0x6b, 0x29
        /*0010*/ 	.byte	0x20, 0x3d, 0x3d, 0x20, 0x30, 0x00
	.type		$str$28,@object
	.size		$str$28,($str$26 - $str$28)
$str$28:
        /*0016*/ 	.byte	0x2f, 0x74, 0x6d, 0x70, 0x2f, 0x63, 0x75, 0x74, 0x6c, 0x61, 0x73, 0x73, 0x5f, 0x73, 0x77, 0x65
        /*0026*/ 	.byte	0x65, 0x70, 0x5f, 0x73, 0x72, 0x63, 0x2f, 0x69, 0x6e, 0x63, 0x6c, 0x75, 0x64, 0x65, 0x2f, 0x63
        /*0036*/ 	.byte	0x75, 0x74, 0x65, 0x2f, 0x70, 0x6f, 0x69, 0x6e, 0x74, 0x65, 0x72, 0x5f, 0x66, 0x6c, 0x61, 0x67
        /*0046*/ 	.byte	0x67, 0x65, 0x64, 0x2e, 0x68, 0x70, 0x70, 0x00
	.type		$str$26,@object
	.size		$str$26,($str$25 - $str$26)
$str$26:
        /*004e*/ 	.byte	0x2f, 0x74, 0x6d, 0x70, 0x2f, 0x63, 0x75, 0x74, 0x6c, 0x61, 0x73, 0x73, 0x5f, 0x73, 0x77, 0x65
        /*005e*/ 	.byte	0x65, 0x70, 0x5f, 0x73, 0x72, 0x63, 0x2f, 0x69, 0x6e, 0x63, 0x6c, 0x75, 0x64, 0x65, 0x2f, 0x63
        /*006e*/ 	.byte	0x75, 0x74, 0x65, 0x2f, 0x61, 0x74, 0x6f, 0x6d, 0x2f, 0x63, 0x6f, 0x70, 0x79, 0x5f, 0x74, 0x72
        /*007e*/ 	.byte	0x61, 0x69, 0x74, 0x73, 0x5f, 0x73, 0x6d, 0x31, 0x30, 0x30, 0x2e, 0x68, 0x70, 0x70, 0x00
	.type		$str$25,@object
	.size		$str$25,(__unnamed_1 - $str$25)
$str$25:
        /*008d*/ 	.byte	0x28, 0x28, 0x75, 0x69, 0x6e, 0x74, 0x33, 0x32, 0x5f, 0x74, 0x28, 0x74, 0x68, 0x72, 0x65, 0x61
        /*009d*/ 	.byte	0x64, 0x49, 0x64, 0x78, 0x2e, 0x78, 0x29, 0x20, 0x2f, 0x20, 0x33, 0x32, 0x29, 0x20, 0x25, 0x20
        /*00ad*/ 	.byte	0x34, 0x29, 0x20, 0x3d, 0x3d, 0x20, 0x28, 0x28, 0x28, 0x74, 0x6d, 0x65, 0x6d, 0x5f, 0x61, 0x64
        /*00bd*/ 	.byte	0x64, 0x72, 0x20, 0x3e, 0x3e, 0x20, 0x31, 0x36, 0x29, 0x20, 0x2f, 0x20, 0x33, 0x32, 0x29, 0x20
        /*00cd*/ 	.byte	0x25, 0x20, 0x34, 0x29, 0x00
	.type		__unnamed_1,@object
	.size		__unnamed_1,(__unnamed_2 - __unnamed_1)
__unnamed_1:
        /*00d2*/ 	.byte	0x61, 0x75, 0x74, 0x6f, 0x20, 0x63, 0x75, 0x74, 0x65, 0x3a, 0x3a, 0x61, 0x73, 0x5f, 0x70, 0x6f
        /* <DEDUP_REMOVED lines=24> */
        /*0262*/ 	.byte	0x39, 0x36, 0x3e, 0x3e, 0x3e, 0x3e, 0x5d, 0x00
	.type		__unnamed_2,@object
	.size		__unnamed_2,(.L_2 - __unnamed_2)
__unnamed_2:
        /* <DEDUP_REMOVED lines=42> */
        /*050a*/ 	.byte	0x3e, 0x3e, 0x5d, 0x00
.L_2:


//--------------------- .nv.shared._ZN7cutlass13device_kernelINS_4gemm6kernel13GemmUniversalIN4cute5tupleIJiiiiEEENS1_10collective13CollectiveMmaINS1_35MainloopSm100TmaUmmaWarpSpecializedILi16ELi2ELi4ENS5_IJNS4_1CILi2EEENSA_ILi1EEESC_EEEEENS5_IJNSA_ILi128EEENSA_ILi256EEENSA_ILi32EEEEEENS_6half_tENS5_IJlSC_lEEESJ_SK_NS4_8TiledMMAINS4_8MMA_AtomIJNS4_26SM100_MMA_F16BF16_2x1SM_SSISJ_SJ_fLi128ELi256ELNS4_4UMMA5MajorE0ELSP_0ELNSO_7ScaleInE0ELSQ_0EEEEEENS4_6LayoutINS5_IJSC_SC_SC_EEENS5_IJNSA_ILi0EEESV_SV_EEEEENS5_IJNS4_10UnderscoreESY_SY_EEEEENS4_18SM100_TMA_2SM_LOADENS4_14ComposedLayoutINS4_7SwizzleILi2ELi4ELi3EEENS4_18smem_ptr_flag_bitsILi16EEENST_INS5_IJNSA_ILi8EEESH_EEENS5_IJSH_SC_EEEEEEEvNS4_8identityES11_S1B_vS1C_EENS_8epilogue10collective18CollectiveEpilogueINS1E_23Sm100TmaWarpSpecializedILi4ELi2ELi32ELb1ELb0EEEJNS5_IJNSA_ILi64EEESG_SH_EEENS5_IJNST_IS1J_SC_EENST_INS5_IJSH_SB_EEENS5_IJSC_SF_EEEEEEEESJ_SK_SJ_SK_NS1E_6fusion15FusionCallbacksIS1I_NS1Q_17LinearCombinationISJ_fSJ_fLNS_15FloatRoundStyleE2EEES1K_S1P_JEEENS4_5SM1004TMEM4LOAD26SM100_TMEM_LOAD_32dp32b32xENS4_13SM90_TMA_LOADES1B_NS4_39AutoVectorizingCopyWithAssumedAlignmentILi128EEENS4_14SM90_TMA_STOREES1B_S22_S22_EEEvvEEEEvNT_6ParamsE --------------------------
	.section	.nv.shared._ZN7cutlass13device_kernelINS_4gemm6kernel13GemmUniversalIN4cute5tupleIJiiiiEEENS1_10collective13CollectiveMmaINS1_35MainloopSm100TmaUmmaWarpSpecializedILi16ELi2ELi4ENS5_IJNS4_1CILi2EEENSA_ILi1EEESC_EEEEENS5_IJNSA_ILi128EEENSA_ILi256EEENSA_ILi32EEEEEENS_6half_tENS5_IJlSC_lEEESJ_SK_NS4_8TiledMMAINS4_8MMA_AtomIJNS4_26SM100_MMA_F16BF16_2x1SM_SSISJ_SJ_fLi128ELi256ELNS4_4UMMA5MajorE0ELSP_0ELNSO_7ScaleInE0ELSQ_0EEEEEENS4_6LayoutINS5_IJSC_SC_SC_EEENS5_IJNSA_ILi0EEESV_SV_EEEEENS5_IJNS4_10UnderscoreESY_SY_EEEEENS4_18SM100_TMA_2SM_LOADENS4_14ComposedLayoutINS4_7SwizzleILi2ELi4ELi3EEENS4_18smem_ptr_flag_bitsILi16EEENST_INS5_IJNSA_ILi8EEESH_EEENS5_IJSH_SC_EEEEEEEvNS4_8identityES11_S1B_vS1C_EENS_8epilogue10collective18CollectiveEpilogueINS1E_23Sm100TmaWarpSpecializedILi4ELi2ELi32ELb1ELb0EEEJNS5_IJNSA_ILi64EEESG_SH_EEENS5_IJNST_IS1J_SC_EENST_INS5_IJSH_SB_EEENS5_IJSC_SF_EEEEEEEESJ_SK_SJ_SK_NS1E_6fusion15FusionCallbacksIS1I_NS1Q_17LinearCombinationISJ_fSJ_fLNS_15FloatRoundStyleE2EEES1K_S1P_JEEENS4_5SM1004TMEM4LOAD26SM100_TMEM_LOAD_32dp32b32xENS4_13SM90_TMA_LOADES1B_NS4_39AutoVectorizingCopyWithAssumedAlignmentILi128EEENS4_14SM90_TMA_STOREES1B_S22_S22_EEEvvEEEEvNT_6ParamsE,"aw",@nobits
	.sectionflags	@""
	.align	16
	.zero		1024


//--------------------- .nv.shared.reserved.0     --------------------------
	.section	.nv.shared.reserved.0,"aw",@nobits
	.weak		__nv_reservedSMEM_offset_0_alias
	.size		__nv_reservedSMEM_offset_0_alias, 0, 64
	.other		__nv_reservedSMEM_offset_0_alias,@"STO_CUDA_RESERVED_SHARED STV_DEFAULT"
__nv_reservedSMEM_offset_0_alias:
	.zero		0
.nv.shared.reserved.0:
	.zero		64
	.weak		__nv_reservedSMEM_tcgen05_partition
	.type		__nv_reservedSMEM_tcgen05_partition,@object
	.size		__nv_reservedSMEM_tcgen05_partition,(.L_0 - __nv_reservedSMEM_tcgen05_partition)
__nv_reservedSMEM_tcgen05_partition:
	.zero		32
.L_0:


//--------------------- .nv.global                --------------------------
	.section	.nv.global,"aw",@nobits
.nv.global:
	.type		_ZN40_INTERNAL_0d9dc9ea_4_k_cu_3a44bfb3_102544cute1_E,@object
	.size		_ZN40_INTERNAL_0d9dc9ea_4_k_cu_3a44bfb3_102544cute1_E,(_ZN40_INTERNAL_0d9dc9ea_4_k_cu_3a44bfb3_102544cuda3std3__45__cpo6cbeginE - _ZN40_INTERNAL_0d9dc9ea_4_k_cu_3a44bfb3_102544cute1_E)
_ZN40_INTERNAL_0d9dc9ea_4_k_cu_3a44bfb3_102544cute1_E:
	.zero		1
	.type		_ZN40_INTERNAL_0d9dc9ea_4_k_cu_3a44bfb3_102544cuda3std3__45__cpo6cbeginE,@object
	.size		_ZN40_INTERNAL_0d9dc9ea_4_k_cu_3a44bfb3_102544cuda3std3__45__cpo6cbeginE,(_ZN40_INTERNAL_0d9dc9ea_4_k_cu_3a44bfb3_102544cuda3std3__48in_placeE - _ZN40_INTERNAL_0d9dc9ea_4_k_cu_3a44bfb3_102544cuda3std3__45__cpo6cbeginE)
_ZN40_INTERNAL_0d9dc9ea_4_k_cu_3a44bfb3_102544cuda3std3__45__cpo6cbeginE:
	.zero		1
	.type		_ZN40_INTERNAL_0d9dc9ea_4_k_cu_3a44bfb3_102544cuda3std3__48in_placeE,@object
	.size		_ZN40_INTERNAL_0d9dc9ea_4_k_cu_3a44bfb3_102544cuda3std3__48in_placeE,(_ZN40_INTERNAL_0d9dc9ea_4_k_cu_3a44bfb3_102544cuda3std6ranges3__45__cpo9iter_moveE - _ZN40_INTERNAL_0d9dc9ea_4_k_cu_3a44bfb3_102544cuda3std3__48in_placeE)
_ZN40_INTERNAL_0d9dc9ea_4_k_cu_3a44bfb3_102544cuda3std3__48in_placeE:
	.zero		1
	.type		_ZN40_INTERNAL_0d9dc9ea_4_k_cu_3a44bfb3_102544cuda3std6ranges3__45__cpo9iter_moveE,@object
	.size		_ZN40_INTERNAL_0d9dc9ea_4_k_cu_3a44bfb3_102544cuda3std6ranges3__45__cpo9iter_moveE,(_ZN40_INTERNAL_0d9dc9ea_4_k_cu_3a44bfb3_102544cuda3std3__45__cpo5beginE - _ZN40_INTERNAL_0d9dc9ea_4_k_cu_3a44bfb3_102544cuda3std6ranges3__45__cpo9iter_moveE)
_ZN40_INTERNAL_0d9dc9ea_4_k_cu_3a44bfb3_102544cuda3std6ranges3__45__cpo9iter_moveE:
	.zero		1
	.type		_ZN40_INTERNAL_0d9dc9ea_4_k_cu_3a44bfb3_102544cuda3std3__45__cpo5beginE,@object
	.size		_ZN40_INTERNAL_0d9dc9ea_4_k_cu_3a44bfb3_102544cuda3std3__45__cpo5beginE,(_ZN40_INTERNAL_0d9dc9ea_4_k_cu_3a44bfb3_102544cuda3std3__442_GLOBAL__N__0d9dc9ea_4_k_cu_3a44bfb3_102546ignoreE - _ZN40_INTERNAL_0d9dc9ea_4_k_cu_3a44bfb3_102544cuda3std3__45__cpo5beginE)
_ZN40_INTERNAL_0d9dc9ea_4_k_cu_3a44bfb3_102544cuda3std3__45__cpo5beginE:
	.zero		1
	.type		_ZN40_INTERNAL_0d9dc9ea_4_k_cu_3a44bfb3_102544cuda3std3__442_GLOBAL__N__0d9dc9ea_4_k_cu_3a44bfb3_102546ignoreE,@object
	.size		_ZN40_INTERNAL_0d9dc9ea_4_k_cu_3a44bfb3_102544cuda3std3__442_GLOBAL__N__0d9dc9ea_4_k_cu_3a44bfb3_102546ignoreE,(_ZN40_INTERNAL_0d9dc9ea_4_k_cu_3a44bfb3_102544cute7productE - _ZN40_INTERNAL_0d9dc9ea_4_k_cu_3a44bfb3_102544cuda3std3__442_GLOBAL__N__0d9dc9ea_4_k_cu_3a44bfb3_102546ignoreE)
_ZN40_INTERNAL_0d9dc9ea_4_k_cu_3a44bfb3_102544cuda3std3__442_GLOBAL__N__0d9dc9ea_4_k_cu_3a44bfb3_102546ignoreE:
	.zero		1
	.type		_ZN40_INTERNAL_0d9dc9ea_4_k_cu_3a44bfb3_102544cute7productE,@object
	.size		_ZN40_INTERNAL_0d9dc9ea_4_k_cu_3a44bfb3_102544cute7productE,(_ZN40_INTERNAL_0d9dc9ea_4_k_cu_3a44bfb3_102544cuda3std3__45__cpo3endE - _ZN40_INTERNAL_0d9dc9ea_4_k_cu_3a44bfb3_102544cute7productE)
_ZN40_INTERNAL_0d9dc9ea_4_k_cu_3a44bfb3_102544cute7productE:
	.zero		1
	.type		_ZN40_INTERNAL_0d9dc9ea_4_k_cu_3a44bfb3_102544cuda3std3__45__cpo3endE,@object
	.size		_ZN40_INTERNAL_0d9dc9ea_4_k_cu_3a44bfb3_102544cuda3std3__45__cpo3endE,(_ZN40_INTERNAL_0d9dc9ea_4_k_cu_3a44bfb3_102544cuda3std3__419piecewise_constructE - _ZN40_INTERNAL_0d9dc9ea_4_k_cu_3a44bfb3_102544cuda3std3__45__cpo3endE)
_ZN40_INTERNAL_0d9dc9ea_4_k_cu_3a44bfb3_102544cuda3std3__45__cpo3endE:
	.zero		1
	.type		_ZN40_INTERNAL_0d9dc9ea_4_k_cu_3a44bfb3_102544cuda3std3__419piecewise_constructE,@object
	.size		_ZN40_INTERNAL_0d9dc9ea_4_k_cu_3a44bfb3_102544cuda3std3__419piecewise_constructE,(_ZN40_INTERNAL_0d9dc9ea_4_k_cu_3a44bfb3_102544cuda3std3__45__cpo4cendE - _ZN40_INTERNAL_0d9dc9ea_4_k_cu_3a44bfb3_102544cuda3std3__419piecewise_constructE)
_ZN40_INTERNAL_0d9dc9ea_4_k_cu_3a44bfb3_102544cuda3std3__419piecewise_constructE:
	.zero		1
	.type		_ZN40_INTERNAL_0d9dc9ea_4_k_cu_3a44bfb3_102544cuda3std3__45__cpo4cendE,@object
	.size		_ZN40_INTERNAL_0d9dc9ea_4_k_cu_3a44bfb3_102544cuda3std3__45__cpo4cendE,(_ZN40_INTERNAL_0d9dc9ea_4_k_cu_3a44bfb3_102544cuda3std6ranges3__45__cpo4swapE - _ZN40_INTERNAL_0d9dc9ea_4_k_cu_3a44bfb3_102544cuda3std3__45__cpo4cendE)
_ZN40_INTERNAL_0d9dc9ea_4_k_cu_3a44bfb3_102544cuda3std3__45__cpo4cendE:
	.zero		1
	.type		_ZN40_INTERNAL_0d9dc9ea_4_k_cu_3a44bfb3_102544cuda3std6ranges3__45__cpo4swapE,@object
	.size		_ZN40_INTERNAL_0d9dc9ea_4_k_cu_3a44bfb3_102544cuda3std6ranges3__45__cpo4swapE,(.L_10 - _ZN40_INTERNAL_0d9dc9ea_4_k_cu_3a44bfb3_102544cuda3std6ranges3__45__cpo4swapE)
_ZN40_INTERNAL_0d9dc9ea_4_k_cu_3a44bfb3_102544cuda3std6ranges3__45__cpo4swapE:
	.zero		1
.L_10:


//--------------------- .nv.constant0._ZN7cutlass13device_kernelINS_4gemm6kernel13GemmUniversalIN4cute5tupleIJiiiiEEENS1_10collective13CollectiveMmaINS1_35MainloopSm100TmaUmmaWarpSpecializedILi16ELi2ELi4ENS5_IJNS4_1CILi2EEENSA_ILi1EEESC_EEEEENS5_IJNSA_ILi128EEENSA_ILi256EEENSA_ILi32EEEEEENS_6half_tENS5_IJlSC_lEEESJ_SK_NS4_8TiledMMAINS4_8MMA_AtomIJNS4_26SM100_MMA_F16BF16_2x1SM_SSISJ_SJ_fLi128ELi256ELNS4_4UMMA5MajorE0ELSP_0ELNSO_7ScaleInE0ELSQ_0EEEEEENS4_6LayoutINS5_IJSC_SC_SC_EEENS5_IJNSA_ILi0EEESV_SV_EEEEENS5_IJNS4_10UnderscoreESY_SY_EEEEENS4_18SM100_TMA_2SM_LOADENS4_14ComposedLayoutINS4_7SwizzleILi2ELi4ELi3EEENS4_18smem_ptr_flag_bitsILi16EEENST_INS5_IJNSA_ILi8EEESH_EEENS5_IJSH_SC_EEEEEEEvNS4_8identityES11_S1B_vS1C_EENS_8epilogue10collective18CollectiveEpilogueINS1E_23Sm100TmaWarpSpecializedILi4ELi2ELi32ELb1ELb0EEEJNS5_IJNSA_ILi64EEESG_SH_EEENS5_IJNST_IS1J_SC_EENST_INS5_IJSH_SB_EEENS5_IJSC_SF_EEEEEEEESJ_SK_SJ_SK_NS1E_6fusion15FusionCallbacksIS1I_NS1Q_17LinearCombinationISJ_fSJ_fLNS_15FloatRoundStyleE2EEES1K_S1P_JEEENS4_5SM1004TMEM4LOAD26SM100_TMEM_LOAD_32dp32b32xENS4_13SM90_TMA_LOADES1B_NS4_39AutoVectorizingCopyWithAssumedAlignmentILi128EEENS4_14SM90_TMA_STOREES1B_S22_S22_EEEvvEEEEvNT_6ParamsE --------------------------
	.section	.nv.constant0._ZN7cutlass13device_kernelINS_4gemm6kernel13GemmUniversalIN4cute5tupleIJiiiiEEENS1_10collective13CollectiveMmaINS1_35MainloopSm100TmaUmmaWarpSpecializedILi16ELi2ELi4ENS5_IJNS4_1CILi2EEENSA_ILi1EEESC_EEEEENS5_IJNSA_ILi128EEENSA_ILi256EEENSA_ILi32EEEEEENS_6half_tENS5_IJlSC_lEEESJ_SK_NS4_8TiledMMAINS4_8MMA_AtomIJNS4_26SM100_MMA_F16BF16_2x1SM_SSISJ_SJ_fLi128ELi256ELNS4_4UMMA5MajorE0ELSP_0ELNSO_7ScaleInE0ELSQ_0EEEEEENS4_6LayoutINS5_IJSC_SC_SC_EEENS5_IJNSA_ILi0EEESV_SV_EEEEENS5_IJNS4_10UnderscoreESY_SY_EEEEENS4_18SM100_TMA_2SM_LOADENS4_14ComposedLayoutINS4_7SwizzleILi2ELi4ELi3EEENS4_18smem_ptr_flag_bitsILi16EEENST_INS5_IJNSA_ILi8EEESH_EEENS5_IJSH_SC_EEEEEEEvNS4_8identityES11_S1B_vS1C_EENS_8epilogue10collective18CollectiveEpilogueINS1E_23Sm100TmaWarpSpecializedILi4ELi2ELi32ELb1ELb0EEEJNS5_IJNSA_ILi64EEESG_SH_EEENS5_IJNST_IS1J_SC_EENST_INS5_IJSH_SB_EEENS5_IJSC_SF_EEEEEEEESJ_SK_SJ_SK_NS1E_6fusion15FusionCallbacksIS1I_NS1Q_17LinearCombinationISJ_fSJ_fLNS_15FloatRoundStyleE2EEES1K_S1P_JEEENS4_5SM1004TMEM4LOAD26SM100_TMEM_LOAD_32dp32b32xENS4_13SM90_TMA_LOADES1B_NS4_39AutoVectorizingCopyWithAssumedAlignmentILi128EEENS4_14SM90_TMA_STOREES1B_S22_S22_EEEvvEEEEvNT_6ParamsE,"a",@progbits
	.sectionflags	@""
	.align	4
.nv.constant0._ZN7cutlass13device_kernelINS_4gemm6kernel13GemmUniversalIN4cute5tupleIJiiiiEEENS1_10collective13CollectiveMmaINS1_35MainloopSm100TmaUmmaWarpSpecializedILi16ELi2ELi4ENS5_IJNS4_1CILi2EEENSA_ILi1EEESC_EEEEENS5_IJNSA_ILi128EEENSA_ILi256EEENSA_ILi32EEEEEENS_6half_tENS5_IJlSC_lEEESJ_SK_NS4_8TiledMMAINS4_8MMA_AtomIJNS4_26SM100_MMA_F16BF16_2x1SM_SSISJ_SJ_fLi128ELi256ELNS4_4UMMA5MajorE0ELSP_0ELNSO_7ScaleInE0ELSQ_0EEEEEENS4_6LayoutINS5_IJSC_SC_SC_EEENS5_IJNSA_ILi0EEESV_SV_EEEEENS5_IJNS4_10UnderscoreESY_SY_EEEEENS4_18SM100_TMA_2SM_LOADENS4_14ComposedLayoutINS4_7SwizzleILi2ELi4ELi3EEENS4_18smem_ptr_flag_bitsILi16EEENST_INS5_IJNSA_ILi8EEESH_EEENS5_IJSH_SC_EEEEEEEvNS4_8identityES11_S1B_vS1C_EENS_8epilogue10collective18CollectiveEpilogueINS1E_23Sm100TmaWarpSpecializedILi4ELi2ELi32ELb1ELb0EEEJNS5_IJNSA_ILi64EEESG_SH_EEENS5_IJNST_IS1J_SC_EENST_INS5_IJSH_SB_EEENS5_IJSC_SF_EEEEEEEESJ_SK_SJ_SK_NS1E_6fusion15FusionCallbacksIS1I_NS1Q_17LinearCombinationISJ_fSJ_fLNS_15FloatRoundStyleE2EEES1K_S1P_JEEENS4_5SM1004TMEM4LOAD26SM100_TMEM_LOAD_32dp32b32xENS4_13SM90_TMA_LOADES1B_NS4_39AutoVectorizingCopyWithAssumedAlignmentILi128EEENS4_14SM90_TMA_STOREES1B_S22_S22_EEEvvEEEEvNT_6ParamsE:
	.zero		2944


//--------------------- SYMBOLS --------------------------

	.type		.nv.reservedSmem.offset0,@object
	.size		.nv.reservedSmem.offset0,0x4
	.type		.nv.reservedSmem.cap,@object
	.size		.nv.reservedSmem.cap,0x4
	.type		__assertfail,@function
